// auto-generated by cutlass_sweep.gemm — config: {"arch": "sm_100", "cluster_m": 2, "cluster_n": 1, "dtype": "bf16", "dtype_b": "bf16", "layout": "nt", "stages": 0, "tile_k": 32, "tile_m": 64, "tile_n": 112}
#include "cutlass/cutlass.h"
#include "cutlass/gemm/collective/collective_builder.hpp"
#include "cutlass/gemm/device/gemm_universal_adapter.h"
#include "cutlass/gemm/kernel/gemm_universal.hpp"
#include "cutlass/epilogue/collective/collective_builder.hpp"

using ElemA = cutlass::bfloat16_t;
using ElemB = cutlass::bfloat16_t;
using ElemCD = cutlass::bfloat16_t;
using Acc  = float;
using TileShape    = cute::Shape<cute::_64, cute::_112, cute::_32>;
using ClusterShape = cute::Shape<cute::_2, cute::_1, cute::_1>;

using CollectiveEpilogue = typename cutlass::epilogue::collective::CollectiveBuilder<
    cutlass::arch::Sm100, cutlass::arch::OpClassTensorOp,
    TileShape, ClusterShape,
    cutlass::epilogue::collective::EpilogueTileAuto,
    Acc, Acc,
    ElemCD, cutlass::layout::RowMajor, 128 / cutlass::sizeof_bits<ElemCD>::value,
    ElemCD, cutlass::layout::RowMajor, 128 / cutlass::sizeof_bits<ElemCD>::value,
    cutlass::epilogue::collective::EpilogueScheduleAuto
  >::CollectiveOp;

using CollectiveMainloop = typename cutlass::gemm::collective::CollectiveBuilder<
    cutlass::arch::Sm100, cutlass::arch::OpClassTensorOp,
    ElemA, cutlass::layout::RowMajor, 128 / cutlass::sizeof_bits<ElemA>::value,
    ElemB, cutlass::layout::ColumnMajor, 128 / cutlass::sizeof_bits<ElemB>::value,
    Acc,
    TileShape, ClusterShape,
    cutlass::gemm::collective::StageCountAutoCarveout<static_cast<int>(sizeof(typename CollectiveEpilogue::SharedStorage))>,
    cutlass::gemm::collective::KernelScheduleAuto
  >::CollectiveOp;

using GemmKernel = cutlass::gemm::kernel::GemmUniversal<
    cute::Shape<int,int,int,int>,
    CollectiveMainloop,
    CollectiveEpilogue
>;
using Gemm = cutlass::gemm::device::GemmUniversalAdapter<GemmKernel>;

// Force the device kernel symbol into the cubin without needing a host main.
auto* _anchor = &cutlass::device_kernel<GemmKernel>;


// ===== COMPILED SASS (sm_100a) =====

	.target	sm_100a

	.elftype	@"ET_EXEC"


//--------------------- .note.nv.tkinfo           --------------------------
	.section	.note.nv.tkinfo,"",@"SHT_NOTE"
	.sectionflags	@"SHF_NOTE_NV_TKINFO"
	.tkinfo
        /*0018*/ 	.word	0x00000002
        /*0030*/ 	.string	""
        /*0030*/ 	.string	"ptxas"
        /*0030*/ 	.string	"Cuda compilation tools, release 13.0, V13.0.88"
        /*0030*/ 	.string	"Build cuda_13.0.r13.0/compiler.36424714_0"
        /*0030*/ 	.string	"-arch sm_100a -m 64 "



//--------------------- .note.nv.cuinfo           --------------------------
	.section	.note.nv.cuinfo,"",@"SHT_NOTE"
	.sectionflags	@"SHF_NOTE_NV_CUINFO"
        /*0018*/ 	.short	0x0002
        /*001a*/ 	.short	0x0064
        /*001c*/ 	.short	0x0082
	.zero		2


//--------------------- .nv.info                  --------------------------
	.section	.nv.info,"",@"SHT_CUDA_INFO"
	.align	4


	//----- nvinfo : EIATTR_REGCOUNT
	.align		4
        /*0000*/ 	.byte	0x04, 0x2f
        /*0002*/ 	.short	(.L_19 - .L_18)
	.align		4
.L_18:
        /*0004*/ 	.word	index@(_ZN7cutlass13device_kernelINS_4gemm6kernel13GemmUniversalIN4cute5tupleIJiiiiEEENS1_10collective13CollectiveMmaINS1_35MainloopSm100TmaUmmaWarpSpecializedILi18ELi2ELi4ENS5_IJNS4_1CILi2EEENSA_ILi1EEESC_EEEEENS5_IJNSA_ILi64EEENSA_ILi112EEENSA_ILi32EEEEEENS_10bfloat16_tENS5_IJlSC_lEEESJ_SK_NS4_8TiledMMAINS4_8MMA_AtomIJNS4_20SM100_MMA_F16BF16_SSISJ_SJ_fLi64ELi112ELNS4_4UMMA5MajorE0ELSP_0ELNSO_7ScaleInE0ELSQ_0EEEEEENS4_6LayoutINS5_IJSC_SC_SC_EEENS5_IJNSA_ILi0EEESV_SV_EEEEENS5_IJNS4_10UnderscoreESY_SY_EEEEENS4_13SM90_TMA_LOADENS4_14ComposedLayoutINS4_7SwizzleILi2ELi4ELi3EEENS4_18smem_ptr_flag_bitsILi16EEENST_INS5_IJNSA_ILi8EEESH_EEENS5_IJSH_SC_EEEEEEEvNS4_8identityENS4_23SM90_TMA_LOAD_MULTICASTES1B_vS1C_EENS_8epilogue10collective18CollectiveEpilogueINS1F_23Sm100TmaWarpSpecializedILi2ELi1ELi56ELb1ELb0EEEJSI_NS5_IJNST_ISF_SC_EENST_ISG_SC_EEEEESJ_SK_SJ_SK_NS1F_6fusion15FusionCallbacksIS1J_NS1N_17LinearCombinationISJ_fSJ_fLNS_15FloatRoundStyleE2EEESI_S1M_JEEENS4_5SM1004TMEM4LOAD26SM100_TMEM_LOAD_16dp256b2xES11_NS12_INS13_ILi1ELi4ELi3EEES16_NST_INS5_IJS17_NSA_ILi16EEEEEENS5_IJS1Y_SC_EEEEEEENS4_17SM75_U32x4_LDSM_NENS4_14SM90_TMA_STOREES22_NS4_17SM90_U32x4_STSM_NENS4_39AutoVectorizingCopyWithAssumedAlignmentILi128EEEEEEvvEEEEvNT_6ParamsE)
        /*0008*/ 	.word	0x0000008c


	//----- nvinfo : EIATTR_FRAME_SIZE
	.align		4
.L_19:
        /*000c*/ 	.byte	0x04, 0x11
        /*000e*/ 	.short	(.L_21 - .L_20)
	.align		4
.L_20:
        /*0010*/ 	.word	index@($__internal_2_$__cuda_sm10x_tcgen05_guardrail_trap_unallocated_columns_being_dealloced)
        /*0014*/ 	.word	0x00000000


	//----- nvinfo : EIATTR_FRAME_SIZE
	.align		4
.L_21:
        /*0018*/ 	.byte	0x04, 0x11
        /*001a*/ 	.short	(.L_23 - .L_22)
	.align		4
.L_22:
        /*001c*/ 	.word	index@($__internal_1_$__cuda_sm10x_tcgen05_guardrail_trap_phase_invalid_during_alloc)
        /*0020*/ 	.word	0x00000000


	//----- nvinfo : EIATTR_FRAME_SIZE
	.align		4
.L_23:
        /*0024*/ 	.byte	0x04, 0x11
        /*0026*/ 	.short	(.L_25 - .L_24)
	.align		4
.L_24:
        /*0028*/ 	.word	index@($__internal_0_$__cuda_sm10x_tcgen05_guardrail_trap_col_being_dealloced_not_returned_by_alloc)
        /*002c*/ 	.word	0x00000000


	//----- nvinfo : EIATTR_FRAME_SIZE
	.align		4
.L_25:
        /*0030*/ 	.byte	0x04, 0x11
        /*0032*/ 	.short	(.L_27 - .L_26)
	.align		4
.L_26:
        /*0034*/ 	.word	index@(_ZN7cutlass13device_kernelINS_4gemm6kernel13GemmUniversalIN4cute5tupleIJiiiiEEENS1_10collective13CollectiveMmaINS1_35MainloopSm100TmaUmmaWarpSpecializedILi18ELi2ELi4ENS5_IJNS4_1CILi2EEENSA_ILi1EEESC_EEEEENS5_IJNSA_ILi64EEENSA_ILi112EEENSA_ILi32EEEEEENS_10bfloat16_tENS5_IJlSC_lEEESJ_SK_NS4_8TiledMMAINS4_8MMA_AtomIJNS4_20SM100_MMA_F16BF16_SSISJ_SJ_fLi64ELi112ELNS4_4UMMA5MajorE0ELSP_0ELNSO_7ScaleInE0ELSQ_0EEEEEENS4_6LayoutINS5_IJSC_SC_SC_EEENS5_IJNSA_ILi0EEESV_SV_EEEEENS5_IJNS4_10UnderscoreESY_SY_EEEEENS4_13SM90_TMA_LOADENS4_14ComposedLayoutINS4_7SwizzleILi2ELi4ELi3EEENS4_18smem_ptr_flag_bitsILi16EEENST_INS5_IJNSA_ILi8EEESH_EEENS5_IJSH_SC_EEEEEEEvNS4_8identityENS4_23SM90_TMA_LOAD_MULTICASTES1B_vS1C_EENS_8epilogue10collective18CollectiveEpilogueINS1F_23Sm100TmaWarpSpecializedILi2ELi1ELi56ELb1ELb0EEEJSI_NS5_IJNST_ISF_SC_EENST_ISG_SC_EEEEESJ_SK_SJ_SK_NS1F_6fusion15FusionCallbacksIS1J_NS1N_17LinearCombinationISJ_fSJ_fLNS_15FloatRoundStyleE2EEESI_S1M_JEEENS4_5SM1004TMEM4LOAD26SM100_TMEM_LOAD_16dp256b2xES11_NS12_INS13_ILi1ELi4ELi3EEES16_NST_INS5_IJS17_NSA_ILi16EEEEEENS5_IJS1Y_SC_EEEEEEENS4_17SM75_U32x4_LDSM_NENS4_14SM90_TMA_STOREES22_NS4_17SM90_U32x4_STSM_NENS4_39AutoVectorizingCopyWithAssumedAlignmentILi128EEEEEEvvEEEEvNT_6ParamsE)
        /*0038*/ 	.word	0x00000000


	//----- nvinfo : EIATTR_MIN_STACK_SIZE
	.align		4
.L_27:
        /*003c*/ 	.byte	0x04, 0x12
        /*003e*/ 	.short	(.L_29 - .L_28)
	.align		4
.L_28:
        /*0040*/ 	.word	index@(_ZN7cutlass13device_kernelINS_4gemm6kernel13GemmUniversalIN4cute5tupleIJiiiiEEENS1_10collective13CollectiveMmaINS1_35MainloopSm100TmaUmmaWarpSpecializedILi18ELi2ELi4ENS5_IJNS4_1CILi2EEENSA_ILi1EEESC_EEEEENS5_IJNSA_ILi64EEENSA_ILi112EEENSA_ILi32EEEEEENS_10bfloat16_tENS5_IJlSC_lEEESJ_SK_NS4_8TiledMMAINS4_8MMA_AtomIJNS4_20SM100_MMA_F16BF16_SSISJ_SJ_fLi64ELi112ELNS4_4UMMA5MajorE0ELSP_0ELNSO_7ScaleInE0ELSQ_0EEEEEENS4_6LayoutINS5_IJSC_SC_SC_EEENS5_IJNSA_ILi0EEESV_SV_EEEEENS5_IJNS4_10UnderscoreESY_SY_EEEEENS4_13SM90_TMA_LOADENS4_14ComposedLayoutINS4_7SwizzleILi2ELi4ELi3EEENS4_18smem_ptr_flag_bitsILi16EEENST_INS5_IJNSA_ILi8EEESH_EEENS5_IJSH_SC_EEEEEEEvNS4_8identityENS4_23SM90_TMA_LOAD_MULTICASTES1B_vS1C_EENS_8epilogue10collective18CollectiveEpilogueINS1F_23Sm100TmaWarpSpecializedILi2ELi1ELi56ELb1ELb0EEEJSI_NS5_IJNST_ISF_SC_EENST_ISG_SC_EEEEESJ_SK_SJ_SK_NS1F_6fusion15FusionCallbacksIS1J_NS1N_17LinearCombinationISJ_fSJ_fLNS_15FloatRoundStyleE2EEESI_S1M_JEEENS4_5SM1004TMEM4LOAD26SM100_TMEM_LOAD_16dp256b2xES11_NS12_INS13_ILi1ELi4ELi3EEES16_NST_INS5_IJS17_NSA_ILi16EEEEEENS5_IJS1Y_SC_EEEEEEENS4_17SM75_U32x4_LDSM_NENS4_14SM90_TMA_STOREES22_NS4_17SM90_U32x4_STSM_NENS4_39AutoVectorizingCopyWithAssumedAlignmentILi128EEEEEEvvEEEEvNT_6ParamsE)
        /*0044*/ 	.word	0x00000000
.L_29:


//--------------------- .nv.compat                --------------------------
	.section	.nv.compat,"",@"SHT_CUDA_COMPAT_INFO"
	.align	4
        /*0000*/ 	.byte	0x02, 0x09, 0x01, 0x00, 0x02, 0x02, 0x02, 0x00, 0x02, 0x05, 0x05, 0x00, 0x03, 0x07, 0x01, 0x01
        /*0010*/ 	.byte	0x02, 0x03, 0x01, 0x00, 0x02, 0x06, 0x01, 0x00, 0x04, 0x0b, 0x08, 0x00, 0x09, 0x00, 0x00, 0x00
        /*0020*/ 	.byte	0x00, 0x00, 0x00, 0x00


//--------------------- .nv.info._ZN7cutlass13device_kernelINS_4gemm6kernel13GemmUniversalIN4cute5tupleIJiiiiEEENS1_10collective13CollectiveMmaINS1_35MainloopSm100TmaUmmaWarpSpecializedILi18ELi2ELi4ENS5_IJNS4_1CILi2EEENSA_ILi1EEESC_EEEEENS5_IJNSA_ILi64EEENSA_ILi112EEENSA_ILi32EEEEEENS_10bfloat16_tENS5_IJlSC_lEEESJ_SK_NS4_8TiledMMAINS4_8MMA_AtomIJNS4_20SM100_MMA_F16BF16_SSISJ_SJ_fLi64ELi112ELNS4_4UMMA5MajorE0ELSP_0ELNSO_7ScaleInE0ELSQ_0EEEEEENS4_6LayoutINS5_IJSC_SC_SC_EEENS5_IJNSA_ILi0EEESV_SV_EEEEENS5_IJNS4_10UnderscoreESY_SY_EEEEENS4_13SM90_TMA_LOADENS4_14ComposedLayoutINS4_7SwizzleILi2ELi4ELi3EEENS4_18smem_ptr_flag_bitsILi16EEENST_INS5_IJNSA_ILi8EEESH_EEENS5_IJSH_SC_EEEEEEEvNS4_8identityENS4_23SM90_TMA_LOAD_MULTICASTES1B_vS1C_EENS_8epilogue10collective18CollectiveEpilogueINS1F_23Sm100TmaWarpSpecializedILi2ELi1ELi56ELb1ELb0EEEJSI_NS5_IJNST_ISF_SC_EENST_ISG_SC_EEEEESJ_SK_SJ_SK_NS1F_6fusion15FusionCallbacksIS1J_NS1N_17LinearCombinationISJ_fSJ_fLNS_15FloatRoundStyleE2EEESI_S1M_JEEENS4_5SM1004TMEM4LOAD26SM100_TMEM_LOAD_16dp256b2xES11_NS12_INS13_ILi1ELi4ELi3EEES16_NST_INS5_IJS17_NSA_ILi16EEEEEENS5_IJS1Y_SC_EEEEEEENS4_17SM75_U32x4_LDSM_NENS4_14SM90_TMA_STOREES22_NS4_17SM90_U32x4_STSM_NENS4_39AutoVectorizingCopyWithAssumedAlignmentILi128EEEEEEvvEEEEvNT_6ParamsE --------------------------
	.section	.nv.info._ZN7cutlass13device_kernelINS_4gemm6kernel13GemmUniversalIN4cute5tupleIJiiiiEEENS1_10collective13CollectiveMmaINS1_35MainloopSm100TmaUmmaWarpSpecializedILi18ELi2ELi4ENS5_IJNS4_1CILi2EEENSA_ILi1EEESC_EEEEENS5_IJNSA_ILi64EEENSA_ILi112EEENSA_ILi32EEEEEENS_10bfloat16_tENS5_IJlSC_lEEESJ_SK_NS4_8TiledMMAINS4_8MMA_AtomIJNS4_20SM100_MMA_F16BF16_SSISJ_SJ_fLi64ELi112ELNS4_4UMMA5MajorE0ELSP_0ELNSO_7ScaleInE0ELSQ_0EEEEEENS4_6LayoutINS5_IJSC_SC_SC_EEENS5_IJNSA_ILi0EEESV_SV_EEEEENS5_IJNS4_10UnderscoreESY_SY_EEEEENS4_13SM90_TMA_LOADENS4_14ComposedLayoutINS4_7SwizzleILi2ELi4ELi3EEENS4_18smem_ptr_flag_bitsILi16EEENST_INS5_IJNSA_ILi8EEESH_EEENS5_IJSH_SC_EEEEEEEvNS4_8identityENS4_23SM90_TMA_LOAD_MULTICASTES1B_vS1C_EENS_8epilogue10collective18CollectiveEpilogueINS1F_23Sm100TmaWarpSpecializedILi2ELi1ELi56ELb1ELb0EEEJSI_NS5_IJNST_ISF_SC_EENST_ISG_SC_EEEEESJ_SK_SJ_SK_NS1F_6fusion15FusionCallbacksIS1J_NS1N_17LinearCombinationISJ_fSJ_fLNS_15FloatRoundStyleE2EEESI_S1M_JEEENS4_5SM1004TMEM4LOAD26SM100_TMEM_LOAD_16dp256b2xES11_NS12_INS13_ILi1ELi4ELi3EEES16_NST_INS5_IJS17_NSA_ILi16EEEEEENS5_IJS1Y_SC_EEEEEEENS4_17SM75_U32x4_LDSM_NENS4_14SM90_TMA_STOREES22_NS4_17SM90_U32x4_STSM_NENS4_39AutoVectorizingCopyWithAssumedAlignmentILi128EEEEEEvvEEEEvNT_6ParamsE,"",@"SHT_CUDA_INFO"
	.sectionflags	@""
	.align	4


	//----- nvinfo : EIATTR_CUDA_API_VERSION
	.align		4
        /*0000*/ 	.byte	0x04, 0x37
        /*0002*/ 	.short	(.L_31 - .L_30)
.L_30:
        /*0004*/ 	.word	0x00000082


	//----- nvinfo : EIATTR_KPARAM_INFO
	.align		4
.L_31:
        /*0008*/ 	.byte	0x04, 0x17
        /*000a*/ 	.short	(.L_33 - .L_32)
.L_32:
        /*000c*/ 	.word	0x00000000
        /*0010*/ 	.short	0x0000
        /*0012*/ 	.short	0x0000
        /*0014*/ 	.byte	0x00, 0xf0, 0x01, 0x20


	//----- nvinfo : EIATTR_AT_ENTRY_FRAGMENTS
	.align		4
.L_33:
        /*0018*/ 	.byte	0x04, 0x4f
        /*001a*/ 	.short	(.L_35 - .L_34)


	//   ....[0]....
.L_34:
        /*001c*/ 	.word	0x00000006


	//----- nvinfo : EIATTR_RESERVED_SMEM_USED
	.align		4
.L_35:
        /*0020*/ 	.byte	0x01, 0x41
	.zero		2


	//----- nvinfo : EIATTR_SPARSE_MMA_MASK
	.align		4
        /*0024*/ 	.byte	0x03, 0x50
        /*0026*/ 	.short	0x0000


	//----- nvinfo : EIATTR_TCGEN05_1CTA_USED
	.align		4
        /*0028*/ 	.byte	0x01, 0x51
	.zero		2


	//----- nvinfo : EIATTR_MAXREG_COUNT
	.align		4
        /*002c*/ 	.byte	0x03, 0x1b
        /*002e*/ 	.short	0x00ff


	//----- nvinfo : EIATTR_NUM_BARRIERS
	.align		4
        /*0030*/ 	.byte	0x02, 0x4c
        /*0032*/ 	.byte	0x07
	.zero		1


	//----- nvinfo : EIATTR_EXTERNS
	.align		4
        /*0034*/ 	.byte	0x04, 0x0f
        /*0036*/ 	.short	(.L_37 - .L_36)


	//   ....[0]....
	.align		4
.L_36:
        /*0038*/ 	.word	index@(__assertfail)


	//----- nvinfo : EIATTR_MERCURY_ISA_VERSION
	.align		4
.L_37:
        /*003c*/ 	.byte	0x03, 0x5f
        /*003e*/ 	.short	0x0101


	//----- nvinfo : EIATTR_INT_WARP_WIDE_INSTR_OFFSETS
	.align		4
        /*0040*/ 	.byte	0x04, 0x31
        /*0042*/ 	.short	(.L_39 - .L_38)


	//   ....[0]....
.L_38:
        /*0044*/ 	.word	0x00004530


	//   ....[1]....
        /*0048*/ 	.word	0x00004560


	//   ....[2]....
        /*004c*/ 	.word	0x00004580


	//   ....[3]....
        /*0050*/ 	.word	0x00005190


	//   ....[4]....
        /*0054*/ 	.word	0x000051a0


	//   ....[5]....
        /*0058*/ 	.word	0x00005360


	//   ....[6]....
        /*005c*/ 	.word	0x00005380


	//   ....[7]....
        /*0060*/ 	.word	0x000053a0


	//   ....[8]....
        /*0064*/ 	.word	0x000053c0


	//   ....[9]....
        /*0068*/ 	.word	0x00005460


	//   ....[10]....
        /*006c*/ 	.word	0x000054c0


	//----- nvinfo : EIATTR_COOP_GROUP_MASK_REGIDS
	.align		4
.L_39:
        /*0070*/ 	.byte	0x04, 0x29
        /*0072*/ 	.short	(.L_41 - .L_40)


	//   ....[0]....
.L_40:
        /*0074*/ 	.word	0xffffffff


	//   ....[1]....
        /*0078*/ 	.word	0xffffffff


	//   ....[2]....
        /*007c*/ 	.word	0xffffffff


	//   ....[3]....
        /*0080*/ 	.word	0xffffffff


	//   ....[4]....
        /*0084*/ 	.word	0xffffffff


	//   ....[5]....
        /*0088*/ 	.word	0xffffffff


	//   ....[6]....
        /*008c*/ 	.word	0xffffffff


	//   ....[7]....
        /*0090*/ 	.word	0xffffffff


	//   ....[8]....
        /*0094*/ 	.word	0xffffffff


	//   ....[9]....
        /*0098*/ 	.word	0xffffffff


	//   ....[10]....
        /*009c*/ 	.word	0xffffffff


	//   ....[11]....
        /*00a0*/ 	.word	0xffffffff


	//   ....[12]....
        /*00a4*/ 	.word	0xffffffff


	//   ....[13]....
        /*00a8*/ 	.word	0xffffffff


	//----- nvinfo : EIATTR_COOP_GROUP_INSTR_OFFSETS
	.align		4
.L_41:
        /*00ac*/ 	.byte	0x04, 0x28
        /*00ae*/ 	.short	(.L_43 - .L_42)


	//   ....[0]....
.L_42:
        /*00b0*/ 	.word	0x00000080


	//   ....[1]....
        /*00b4*/ 	.word	0x000004e0


	//   ....[2]....
        /*00b8*/ 	.word	0x00000860


	//   ....[3]....
        /*00bc*/ 	.word	0x000009c0


	//   ....[4]....
        /*00c0*/ 	.word	0x00000ac0


	//   ....[5]....
        /*00c4*/ 	.word	0x00000c30


	//   ....[6]....
        /*00c8*/ 	.word	0x00000dd0


	//   ....[7]....
        /*00cc*/ 	.word	0x00000f90


	//   ....[8]....
        /*00d0*/ 	.word	0x00002190


	//   ....[9]....
        /*00d4*/ 	.word	0x00003810


	//   ....[10]....
        /*00d8*/ 	.word	0x00003a20


	//   ....[11]....
        /*00dc*/ 	.word	0x00003a50


	//   ....[12]....
        /*00e0*/ 	.word	0x00004410


	//   ....[13]....
        /*00e4*/ 	.word	0x00004640


	//----- nvinfo : EIATTR_VRC_CTA_INIT_COUNT
	.align		4
.L_43:
        /*00e8*/ 	.byte	0x02, 0x4a
        /*00ea*/ 	.byte	0x80
	.zero		1


	//----- nvinfo : EIATTR_SYSCALL_OFFSETS
	.align		4
        /*00ec*/ 	.byte	0x04, 0x46
        /*00ee*/ 	.short	(.L_45 - .L_44)


	//   ....[0]....
.L_44:
        /*00f0*/ 	.word	0x00006050


	//   ....[1]....
        /*00f4*/ 	.word	0x00006140


	//   ....[2]....
        /*00f8*/ 	.word	0x00006a00


	//   ....[3]....
        /*00fc*/ 	.word	0x00006b70


	//   ....[4]....
        /*0100*/ 	.word	0x00006ce0


	//   ....[5]....
        /*0104*/ 	.word	0x00006e50


	//   ....[6]....
        /*0108*/ 	.word	0x00006fc0


	//   ....[7]....
        /*010c*/ 	.word	0x00007130


	//   ....[8]....
        /*0110*/ 	.word	0x000072a0


	//----- nvinfo : EIATTR_MBARRIER_INSTR_OFFSETS
	.align		4
.L_45:
        /*0114*/ 	.byte	0x04, 0x39
        /*0116*/ 	.short	(.L_47 - .L_46)


	//   ....[0]....
.L_46:
        /*0118*/ 	.word	0x00000600
        /*011c*/ 	.word	0x000000ff
        /*0120*/ 	.word	0x00000000
        /*0124*/ 	.short	0x0100
        /*0126*/ 	.byte	0x04
	.zero		1


	//   ....[1]....
        /*0128*/ 	.word	0x00000610
        /*012c*/ 	.word	0x000000ff
        /*0130*/ 	.word	0x00000090
        /*0134*/ 	.short	0x0100
        /*0136*/ 	.byte	0x04
	.zero		1


	//   ....[2]....
        /*0138*/ 	.word	0x00000620
        /*013c*/ 	.word	0x000000ff
        /*0140*/ 	.word	0x00000008
        /*0144*/ 	.short	0x0100
        /*0146*/ 	.byte	0x04
	.zero		1


	//   ....[3]....
        /*0148*/ 	.word	0x00000630
        /*014c*/ 	.word	0x000000ff
        /*0150*/ 	.word	0x00000098
        /*0154*/ 	.short	0x0100
        /*0156*/ 	.byte	0x04
	.zero		1


	//   ....[4]....
        /*0158*/ 	.word	0x00000640
        /*015c*/ 	.word	0x000000ff
        /*0160*/ 	.word	0x00000010
        /*0164*/ 	.short	0x0100
        /*0166*/ 	.byte	0x04
	.zero		1


	//   ....[5]....
        /*0168*/ 	.word	0x00000650
        /*016c*/ 	.word	0x000000ff
        /*0170*/ 	.word	0x000000a0
        /*0174*/ 	.short	0x0100
        /*0176*/ 	.byte	0x04
	.zero		1


	//   ....[6]....
        /*0178*/ 	.word	0x00000660
        /*017c*/ 	.word	0x000000ff
        /*0180*/ 	.word	0x00000018
        /*0184*/ 	.short	0x0100
        /*0186*/ 	.byte	0x04
	.zero		1


	//   ....[7]....
        /*0188*/ 	.word	0x00000670
        /*018c*/ 	.word	0x000000ff
        /*0190*/ 	.word	0x000000a8
        /*0194*/ 	.short	0x0100
        /*0196*/ 	.byte	0x04
	.zero		1


	//   ....[8]....
        /*0198*/ 	.word	0x00000680
        /*019c*/ 	.word	0x000000ff
        /*01a0*/ 	.word	0x00000020
        /*01a4*/ 	.short	0x0100
        /*01a6*/ 	.byte	0x04
	.zero		1


	//   ....[9]....
        /*01a8*/ 	.word	0x00000690
        /*01ac*/ 	.word	0x000000ff
        /*01b0*/ 	.word	0x000000b0
        /*01b4*/ 	.short	0x0100
        /*01b6*/ 	.byte	0x04
	.zero		1


	//   ....[10]....
        /*01b8*/ 	.word	0x000006a0
        /*01bc*/ 	.word	0x000000ff
        /*01c0*/ 	.word	0x00000028
        /*01c4*/ 	.short	0x0100
        /*01c6*/ 	.byte	0x04
	.zero		1


	//   ....[11]....
        /*01c8*/ 	.word	0x000006b0
        /*01cc*/ 	.word	0x000000ff
        /*01d0*/ 	.word	0x000000b8
        /*01d4*/ 	.short	0x0100
        /*01d6*/ 	.byte	0x04
	.zero		1


	//   ....[12]....
        /*01d8*/ 	.word	0x000006c0
        /*01dc*/ 	.word	0x000000ff
        /*01e0*/ 	.word	0x00000030
        /*01e4*/ 	.short	0x0100
        /*01e6*/ 	.byte	0x04
	.zero		1


	//   ....[13]....
        /*01e8*/ 	.word	0x000006d0
        /*01ec*/ 	.word	0x000000ff
        /*01f0*/ 	.word	0x000000c0
        /*01f4*/ 	.short	0x0100
        /*01f6*/ 	.byte	0x04
	.zero		1


	//   ....[14]....
        /*01f8*/ 	.word	0x000006e0
        /*01fc*/ 	.word	0x000000ff
        /*0200*/ 	.word	0x00000038
        /*0204*/ 	.short	0x0100
        /*0206*/ 	.byte	0x04
	.zero		1


	//   ....[15]....
        /*0208*/ 	.word	0x000006f0
        /*020c*/ 	.word	0x000000ff
        /*0210*/ 	.word	0x000000c8
        /*0214*/ 	.short	0x0100
        /*0216*/ 	.byte	0x04
	.zero		1


	//   ....[16]....
        /*0218*/ 	.word	0x00000700
        /*021c*/ 	.word	0x000000ff
        /*0220*/ 	.word	0x00000040
        /*0224*/ 	.short	0x0100
        /*0226*/ 	.byte	0x04
	.zero		1


	//   ....[17]....
        /*0228*/ 	.word	0x00000710
        /*022c*/ 	.word	0x000000ff
        /*0230*/ 	.word	0x000000d0
        /*0234*/ 	.short	0x0100
        /*0236*/ 	.byte	0x04
	.zero		1


	//   ....[18]....
        /*0238*/ 	.word	0x00000720
        /*023c*/ 	.word	0x000000ff
        /*0240*/ 	.word	0x00000048
        /*0244*/ 	.short	0x0100
        /*0246*/ 	.byte	0x04
	.zero		1


	//   ....[19]....
        /*0248*/ 	.word	0x00000730
        /*024c*/ 	.word	0x000000ff
        /*0250*/ 	.word	0x000000d8
        /*0254*/ 	.short	0x0100
        /*0256*/ 	.byte	0x04
	.zero		1


	//   ....[20]....
        /*0258*/ 	.word	0x00000740
        /*025c*/ 	.word	0x000000ff
        /*0260*/ 	.word	0x00000050
        /*0264*/ 	.short	0x0100
        /*0266*/ 	.byte	0x04
	.zero		1


	//   ....[21]....
        /*0268*/ 	.word	0x00000750
        /*026c*/ 	.word	0x000000ff
        /*0270*/ 	.word	0x000000e0
        /*0274*/ 	.short	0x0100
        /*0276*/ 	.byte	0x04
	.zero		1


	//   ....[22]....
        /*0278*/ 	.word	0x00000760
        /*027c*/ 	.word	0x000000ff
        /*0280*/ 	.word	0x00000058
        /*0284*/ 	.short	0x0100
        /*0286*/ 	.byte	0x04
	.zero		1


	//   ....[23]....
        /*0288*/ 	.word	0x00000770
        /*028c*/ 	.word	0x000000ff
        /*0290*/ 	.word	0x000000e8
        /*0294*/ 	.short	0x0100
        /*0296*/ 	.byte	0x04
	.zero		1


	//   ....[24]....
        /*0298*/ 	.word	0x00000780
        /*029c*/ 	.word	0x000000ff
        /*02a0*/ 	.word	0x00000060
        /*02a4*/ 	.short	0x0100
        /*02a6*/ 	.byte	0x04
	.zero		1


	//   ....[25]....
        /*02a8*/ 	.word	0x00000790
        /*02ac*/ 	.word	0x000000ff
        /*02b0*/ 	.word	0x000000f0
        /*02b4*/ 	.short	0x0100
        /*02b6*/ 	.byte	0x04
	.zero		1


	//   ....[26]....
        /*02b8*/ 	.word	0x000007a0
        /*02bc*/ 	.word	0x000000ff
        /*02c0*/ 	.word	0x00000068
        /*02c4*/ 	.short	0x0100
        /*02c6*/ 	.byte	0x04
	.zero		1


	//   ....[27]....
        /*02c8*/ 	.word	0x000007b0
        /*02cc*/ 	.word	0x000000ff
        /*02d0*/ 	.word	0x000000f8
        /*02d4*/ 	.short	0x0100
        /*02d6*/ 	.byte	0x04
	.zero		1


	//   ....[28]....
        /*02d8*/ 	.word	0x000007c0
        /*02dc*/ 	.word	0x000000ff
        /*02e0*/ 	.word	0x00000070
        /*02e4*/ 	.short	0x0100
        /*02e6*/ 	.byte	0x04
	.zero		1


	//   ....[29]....
        /*02e8*/ 	.word	0x000007d0
        /*02ec*/ 	.word	0x000000ff
        /*02f0*/ 	.word	0x00000100
        /*02f4*/ 	.short	0x0100
        /*02f6*/ 	.byte	0x04
	.zero		1


	//   ....[30]....
        /*02f8*/ 	.word	0x000007e0
        /*02fc*/ 	.word	0x000000ff
        /*0300*/ 	.word	0x00000078
        /*0304*/ 	.short	0x0100
        /*0306*/ 	.byte	0x04
	.zero		1


	//   ....[31]....
        /*0308*/ 	.word	0x000007f0
        /*030c*/ 	.word	0x000000ff
        /*0310*/ 	.word	0x00000108
        /*0314*/ 	.short	0x0100
        /*0316*/ 	.byte	0x04
	.zero		1


	//   ....[32]....
        /*0318*/ 	.word	0x00000800
        /*031c*/ 	.word	0x000000ff
        /*0320*/ 	.word	0x00000080
        /*0324*/ 	.short	0x0100
        /*0326*/ 	.byte	0x04
	.zero		1


	//   ....[33]....
        /*0328*/ 	.word	0x00000810
        /*032c*/ 	.word	0x000000ff
        /*0330*/ 	.word	0x00000110
        /*0334*/ 	.short	0x0100
        /*0336*/ 	.byte	0x04
	.zero		1


	//   ....[34]....
        /*0338*/ 	.word	0x00000820
        /*033c*/ 	.word	0x000000ff
        /*0340*/ 	.word	0x00000088
        /*0344*/ 	.short	0x0100
        /*0346*/ 	.byte	0x04
	.zero		1


	//   ....[35]....
        /*0348*/ 	.word	0x00000830
        /*034c*/ 	.word	0x000000ff
        /*0350*/ 	.word	0x00000118
        /*0354*/ 	.short	0x0100
        /*0356*/ 	.byte	0x04
	.zero		1


	//   ....[36]....
        /*0358*/ 	.word	0x00000970
        /*035c*/ 	.word	0x000000ff
        /*0360*/ 	.word	0x00000120
        /*0364*/ 	.short	0x0100
        /*0366*/ 	.byte	0x04
	.zero		1


	//   ....[37]....
        /*0368*/ 	.word	0x00000980
        /*036c*/ 	.word	0x000000ff
        /*0370*/ 	.word	0x00000130
        /*0374*/ 	.short	0x0100
        /*0376*/ 	.byte	0x04
	.zero		1


	//   ....[38]....
        /*0378*/ 	.word	0x00000990
        /*037c*/ 	.word	0x000000ff
        /*0380*/ 	.word	0x00000128
        /*0384*/ 	.short	0x0100
        /*0386*/ 	.byte	0x04
	.zero		1


	//   ....[39]....
        /*0388*/ 	.word	0x000009a0
        /*038c*/ 	.word	0x000000ff
        /*0390*/ 	.word	0x00000138
        /*0394*/ 	.short	0x0100
        /*0396*/ 	.byte	0x04
	.zero		1


	//   ....[40]....
        /*0398*/ 	.word	0x00000a90
        /*039c*/ 	.word	0x000000ff
        /*03a0*/ 	.word	0x00000140
        /*03a4*/ 	.short	0x0100
        /*03a6*/ 	.byte	0x06
	.zero		1


	//   ....[41]....
        /*03a8*/ 	.word	0x00000aa0
        /*03ac*/ 	.word	0x000000ff
        /*03b0*/ 	.word	0x00000148
        /*03b4*/ 	.short	0x0100
        /*03b6*/ 	.byte	0x06
	.zero		1


	//   ....[42]....
        /*03b8*/ 	.word	0x00000be0
        /*03bc*/ 	.word	0x000000ff
        /*03c0*/ 	.word	0x00000150
        /*03c4*/ 	.short	0x0100
        /*03c6*/ 	.byte	0x06
	.zero		1


	//   ....[43]....
        /*03c8*/ 	.word	0x00000bf0
        /*03cc*/ 	.word	0x000000ff
        /*03d0*/ 	.word	0x00000160
        /*03d4*/ 	.short	0x0100
        /*03d6*/ 	.byte	0x06
	.zero		1


	//   ....[44]....
        /*03d8*/ 	.word	0x00000c00
        /*03dc*/ 	.word	0x000000ff
        /*03e0*/ 	.word	0x00000158
        /*03e4*/ 	.short	0x0100
        /*03e6*/ 	.byte	0x06
	.zero		1


	//   ....[45]....
        /*03e8*/ 	.word	0x00000c10
        /*03ec*/ 	.word	0x000000ff
        /*03f0*/ 	.word	0x00000168
        /*03f4*/ 	.short	0x0100
        /*03f6*/ 	.byte	0x06
	.zero		1


	//   ....[46]....
        /*03f8*/ 	.word	0x00000d40
        /*03fc*/ 	.word	0x000000ff
        /*0400*/ 	.word	0x00000170
        /*0404*/ 	.short	0x0100
        /*0406*/ 	.byte	0x04
	.zero		1


	//   ....[47]....
        /*0408*/ 	.word	0x00000d50
        /*040c*/ 	.word	0x000000ff
        /*0410*/ 	.word	0x00000190
        /*0414*/ 	.short	0x0100
        /*0416*/ 	.byte	0x04
	.zero		1


	//   ....[48]....
        /*0418*/ 	.word	0x00000d60
        /*041c*/ 	.word	0x000000ff
        /*0420*/ 	.word	0x00000178
        /*0424*/ 	.short	0x0100
        /*0426*/ 	.byte	0x04
	.zero		1


	//   ....[49]....
        /*0428*/ 	.word	0x00000d70
        /*042c*/ 	.word	0x000000ff
        /*0430*/ 	.word	0x00000198
        /*0434*/ 	.short	0x0100
        /*0436*/ 	.byte	0x04
	.zero		1


	//   ....[50]....
        /*0438*/ 	.word	0x00000d80
        /*043c*/ 	.word	0x000000ff
        /*0440*/ 	.word	0x00000180
        /*0444*/ 	.short	0x0100
        /*0446*/ 	.byte	0x04
	.zero		1


	//   ....[51]....
        /*0448*/ 	.word	0x00000d90
        /*044c*/ 	.word	0x000000ff
        /*0450*/ 	.word	0x000001a0
        /*0454*/ 	.short	0x0100
        /*0456*/ 	.byte	0x04
	.zero		1


	//   ....[52]....
        /*0458*/ 	.word	0x00000da0
        /*045c*/ 	.word	0x000000ff
        /*0460*/ 	.word	0x00000188
        /*0464*/ 	.short	0x0100
        /*0466*/ 	.byte	0x04
	.zero		1


	//   ....[53]....
        /*0468*/ 	.word	0x00000db0
        /*046c*/ 	.word	0x000000ff
        /*0470*/ 	.word	0x000001a8
        /*0474*/ 	.short	0x0100
        /*0476*/ 	.byte	0x04
	.zero		1


	//   ....[54]....
        /*0478*/ 	.word	0x00000ea0
        /*047c*/ 	.word	0x000000ff
        /*0480*/ 	.word	0x000001b0
        /*0484*/ 	.short	0x0100
        /*0486*/ 	.byte	0x04
	.zero		1


	//   ....[55]....
        /*0488*/ 	.word	0x00000eb0
        /*048c*/ 	.word	0x000000ff
        /*0490*/ 	.word	0x000001c0
        /*0494*/ 	.short	0x0100
        /*0496*/ 	.byte	0x04
	.zero		1


	//   ....[56]....
        /*0498*/ 	.word	0x00000ec0
        /*049c*/ 	.word	0x000000ff
        /*04a0*/ 	.word	0x000001b8
        /*04a4*/ 	.short	0x0100
        /*04a6*/ 	.byte	0x04
	.zero		1


	//   ....[57]....
        /*04a8*/ 	.word	0x00000ed0
        /*04ac*/ 	.word	0x000000ff
        /*04b0*/ 	.word	0x000001c8
        /*04b4*/ 	.short	0x0100
        /*04b6*/ 	.byte	0x04
	.zero		1


	//   ....[58]....
        /*04b8*/ 	.word	0x00001a30
        /*04bc*/ 	.word	0x00000000
        /*04c0*/ 	.word	0x000001c0
        /*04c4*/ 	.short	0x010a
        /*04c6*/ 	.byte	0xff
	.zero		1


	//   ....[59]....
        /*04c8*/ 	.word	0x00001a60
        /*04cc*/ 	.word	0x00000000
        /*04d0*/ 	.word	0x000001b0
        /*04d4*/ 	.short	0x0101
        /*04d6*/ 	.byte	0xff
	.zero		1


	//   ....[60]....
        /*04d8*/ 	.word	0x00001b10
        /*04dc*/ 	.word	0x000000ff
        /*04e0*/ 	.word	0x00000090
        /*04e4*/ 	.short	0x010a
        /*04e6*/ 	.byte	0x06
	.zero		1


	//   ....[61]....
        /*04e8*/ 	.word	0x00001b90
        /*04ec*/ 	.word	0x000000ff
        /*04f0*/ 	.word	0x00000090
        /*04f4*/ 	.short	0x010a
        /*04f6*/ 	.byte	0x21
	.zero		1


	//   ....[62]....
        /*04f8*/ 	.word	0x00001d20
        /*04fc*/ 	.word	0x000000ff
        /*0500*/ 	.word	0x00000090
        /*0504*/ 	.short	0x010a
        /*0506*/ 	.byte	0x06
	.zero		1


	//   ....[63]....
        /*0508*/ 	.word	0x00001e50
        /*050c*/ 	.word	0x000000ff
        /*0510*/ 	.word	0x00000148
        /*0514*/ 	.short	0x0101
        /*0516*/ 	.byte	0x0f
	.zero		1


	//   ....[64]....
        /*0518*/ 	.word	0x00001e70
        /*051c*/ 	.word	0x000000ff
        /*0520*/ 	.word	0x00000090
        /*0524*/ 	.short	0x010a
        /*0526*/ 	.byte	0x06
	.zero		1


	//   ....[65]....
        /*0528*/ 	.word	0x00001ef0
        /*052c*/ 	.word	0x000000ff
        /*0530*/ 	.word	0x00000090
        /*0534*/ 	.short	0x010a
        /*0536*/ 	.byte	0x09
	.zero		1


	//   ....[66]....
        /*0538*/ 	.word	0x00002080
        /*053c*/ 	.word	0x000000ff
        /*0540*/ 	.word	0x00000090
        /*0544*/ 	.short	0x010a
        /*0546*/ 	.byte	0x07
	.zero		1


	//   ....[67]....
        /*0548*/ 	.word	0x000021c0
        /*054c*/ 	.word	0x00000003
        /*0550*/ 	.word	0x00000150
        /*0554*/ 	.short	0x010a
        /*0556*/ 	.byte	0xff
	.zero		1


	//   ....[68]....
        /*0558*/ 	.word	0x00002310
        /*055c*/ 	.word	0x00000000
        /*0560*/ 	.word	0x00000000
        /*0564*/ 	.short	0x0101
        /*0566*/ 	.byte	0xff
	.zero		1


	//   ....[69]....
        /*0568*/ 	.word	0x000028b0
        /*056c*/ 	.word	0x000000ff
        /*0570*/ 	.word	0x00000000
        /*0574*/ 	.short	0x010a
        /*0576*/ 	.byte	0x04
	.zero		1


	//   ....[70]....
        /*0578*/ 	.word	0x00002940
        /*057c*/ 	.word	0x000000ff
        /*0580*/ 	.word	0x00000000
        /*0584*/ 	.short	0x010a
        /*0586*/ 	.byte	0x05
	.zero		1


	//   ....[71]....
        /*0588*/ 	.word	0x000029d0
        /*058c*/ 	.word	0x000000ff
        /*0590*/ 	.word	0x00000000
        /*0594*/ 	.short	0x010a
        /*0596*/ 	.byte	0x05
	.zero		1


	//   ....[72]....
        /*0598*/ 	.word	0x00002a60
        /*059c*/ 	.word	0x000000ff
        /*05a0*/ 	.word	0x00000000
        /*05a4*/ 	.short	0x010a
        /*05a6*/ 	.byte	0x05
	.zero		1


	//   ....[73]....
        /*05a8*/ 	.word	0x00002af0
        /*05ac*/ 	.word	0x000000ff
        /*05b0*/ 	.word	0x00000000
        /*05b4*/ 	.short	0x010a
        /*05b6*/ 	.byte	0x05
	.zero		1


	//   ....[74]....
        /*05b8*/ 	.word	0x00002b80
        /*05bc*/ 	.word	0x000000ff
        /*05c0*/ 	.word	0x00000000
        /*05c4*/ 	.short	0x010a
        /*05c6*/ 	.byte	0x05
	.zero		1


	//   ....[75]....
        /*05c8*/ 	.word	0x00002c10
        /*05cc*/ 	.word	0x000000ff
        /*05d0*/ 	.word	0x00000000
        /*05d4*/ 	.short	0x010a
        /*05d6*/ 	.byte	0x05
	.zero		1


	//   ....[76]....
        /*05d8*/ 	.word	0x00002ca0
        /*05dc*/ 	.word	0x000000ff
        /*05e0*/ 	.word	0x00000000
        /*05e4*/ 	.short	0x010a
        /*05e6*/ 	.byte	0x05
	.zero		1


	//   ....[77]....
        /*05e8*/ 	.word	0x00002d30
        /*05ec*/ 	.word	0x000000ff
        /*05f0*/ 	.word	0x00000000
        /*05f4*/ 	.short	0x010a
        /*05f6*/ 	.byte	0x05
	.zero		1


	//   ....[78]....
        /*05f8*/ 	.word	0x00002dc0
        /*05fc*/ 	.word	0x000000ff
        /*0600*/ 	.word	0x00000000
        /*0604*/ 	.short	0x010a
        /*0606*/ 	.byte	0x05
	.zero		1


	//   ....[79]....
        /*0608*/ 	.word	0x00002e50
        /*060c*/ 	.word	0x000000ff
        /*0610*/ 	.word	0x00000000
        /*0614*/ 	.short	0x010a
        /*0616*/ 	.byte	0x05
	.zero		1


	//   ....[80]....
        /*0618*/ 	.word	0x00002ee0
        /*061c*/ 	.word	0x000000ff
        /*0620*/ 	.word	0x00000000
        /*0624*/ 	.short	0x010a
        /*0626*/ 	.byte	0x05
	.zero		1


	//   ....[81]....
        /*0628*/ 	.word	0x00002f70
        /*062c*/ 	.word	0x000000ff
        /*0630*/ 	.word	0x00000000
        /*0634*/ 	.short	0x010a
        /*0636*/ 	.byte	0x05
	.zero		1


	//   ....[82]....
        /*0638*/ 	.word	0x00003000
        /*063c*/ 	.word	0x000000ff
        /*0640*/ 	.word	0x00000000
        /*0644*/ 	.short	0x010a
        /*0646*/ 	.byte	0x05
	.zero		1


	//   ....[83]....
        /*0648*/ 	.word	0x00003090
        /*064c*/ 	.word	0x000000ff
        /*0650*/ 	.word	0x00000000
        /*0654*/ 	.short	0x010a
        /*0656*/ 	.byte	0x05
	.zero		1


	//   ....[84]....
        /*0658*/ 	.word	0x00003120
        /*065c*/ 	.word	0x000000ff
        /*0660*/ 	.word	0x00000000
        /*0664*/ 	.short	0x010a
        /*0666*/ 	.byte	0x05
	.zero		1


	//   ....[85]....
        /*0668*/ 	.word	0x000031b0
        /*066c*/ 	.word	0x000000ff
        /*0670*/ 	.word	0x00000000
        /*0674*/ 	.short	0x010a
        /*0676*/ 	.byte	0x05
	.zero		1


	//   ....[86]....
        /*0678*/ 	.word	0x00003250
        /*067c*/ 	.word	0x00000000
        /*0680*/ 	.word	0x00000000
        /*0684*/ 	.short	0x010a
        /*0686*/ 	.byte	0xff
	.zero		1


	//   ....[87]....
        /*0688*/ 	.word	0x00003370
        /*068c*/ 	.word	0x00000002
        /*0690*/ 	.word	0x000001b0
        /*0694*/ 	.short	0x010a
        /*0696*/ 	.byte	0xff
	.zero		1


	//   ....[88]....
        /*0698*/ 	.word	0x000033e0
        /*069c*/ 	.word	0x00000002
        /*06a0*/ 	.word	0x00000000
        /*06a4*/ 	.short	0x0101
        /*06a6*/ 	.byte	0xff
	.zero		1


	//   ....[89]....
        /*06a8*/ 	.word	0x00003400
        /*06ac*/ 	.word	0x000000ff
        /*06b0*/ 	.word	0x00000160
        /*06b4*/ 	.short	0x010a
        /*06b6*/ 	.byte	0x04
	.zero		1


	//   ....[90]....
        /*06b8*/ 	.word	0x00003520
        /*06bc*/ 	.word	0x00000002
        /*06c0*/ 	.word	0x00000150
        /*06c4*/ 	.short	0x010a
        /*06c6*/ 	.byte	0xff
	.zero		1


	//   ....[91]....
        /*06c8*/ 	.word	0x00003620
        /*06cc*/ 	.word	0x00000002
        /*06d0*/ 	.word	0x00000000
        /*06d4*/ 	.short	0x0101
        /*06d6*/ 	.byte	0xff
	.zero		1


	//   ....[92]....
        /*06d8*/ 	.word	0x000036b0
        /*06dc*/ 	.word	0x000000ff
        /*06e0*/ 	.word	0x00000160
        /*06e4*/ 	.short	0x0106
        /*06e6*/ 	.byte	0x04
	.zero		1


	//   ....[93]....
        /*06e8*/ 	.word	0x000036d0
        /*06ec*/ 	.word	0x000000ff
        /*06f0*/ 	.word	0x00000160
        /*06f4*/ 	.short	0x010a
        /*06f6*/ 	.byte	0x04
	.zero		1


	//   ....[94]....
        /*06f8*/ 	.word	0x00003760
        /*06fc*/ 	.word	0x000000ff
        /*0700*/ 	.word	0x00000160
        /*0704*/ 	.short	0x0106
        /*0706*/ 	.byte	0x06
	.zero		1


	//   ....[95]....
        /*0708*/ 	.word	0x000037a0
        /*070c*/ 	.word	0x00000000
        /*0710*/ 	.word	0x00000160
        /*0714*/ 	.short	0x010a
        /*0716*/ 	.byte	0xff
	.zero		1


	//   ....[96]....
        /*0718*/ 	.word	0x00003cb0
        /*071c*/ 	.word	0x00000000
        /*0720*/ 	.word	0x00000150
        /*0724*/ 	.short	0x010a
        /*0726*/ 	.byte	0xff
	.zero		1


	//   ....[97]....
        /*0728*/ 	.word	0x00003db0
        /*072c*/ 	.word	0x00000003
        /*0730*/ 	.word	0x00000000
        /*0734*/ 	.short	0x0101
        /*0736*/ 	.byte	0xff
	.zero		1


	//   ....[98]....
        /*0738*/ 	.word	0x00003dc0
        /*073c*/ 	.word	0x000000ff
        /*0740*/ 	.word	0x00000000
        /*0744*/ 	.short	0x010a
        /*0746*/ 	.byte	0x05
	.zero		1


	//   ....[99]....
        /*0748*/ 	.word	0x00003e40
        /*074c*/ 	.word	0x000000ff
        /*0750*/ 	.word	0x00000190
        /*0754*/ 	.short	0x010a
        /*0756*/ 	.byte	0x17
	.zero		1


	//   ....[100]....
        /*0758*/ 	.word	0x00003f10
        /*075c*/ 	.word	0x000000ff
        /*0760*/ 	.word	0x00000000
        /*0764*/ 	.short	0x010a
        /*0766*/ 	.byte	0x07
	.zero		1


	//   ....[101]....
        /*0768*/ 	.word	0x00004050
        /*076c*/ 	.word	0x000000ff
        /*0770*/ 	.word	0x00000000
        /*0774*/ 	.short	0x010a
        /*0776*/ 	.byte	0x06
	.zero		1


	//   ....[102]....
        /*0778*/ 	.word	0x00004240
        /*077c*/ 	.word	0x000000ff
        /*0780*/ 	.word	0x00000000
        /*0784*/ 	.short	0x010a
        /*0786*/ 	.byte	0x04
	.zero		1


	//   ....[103]....
        /*0788*/ 	.word	0x000042d0
        /*078c*/ 	.word	0x000000ff
        /*0790*/ 	.word	0x00000000
        /*0794*/ 	.short	0x010a
        /*0796*/ 	.byte	0x05
	.zero		1


	//   ....[104]....
        /*0798*/ 	.word	0x00004360
        /*079c*/ 	.word	0x000000ff
        /*07a0*/ 	.word	0x00000000
        /*07a4*/ 	.short	0x010a
        /*07a6*/ 	.byte	0x05
	.zero		1


	//   ....[105]....
        /*07a8*/ 	.word	0x000043f0
        /*07ac*/ 	.word	0x000000ff
        /*07b0*/ 	.word	0x00000000
        /*07b4*/ 	.short	0x010a
        /*07b6*/ 	.byte	0x04
	.zero		1


	//   ....[106]....
        /*07b8*/ 	.word	0x000048d0
        /*07bc*/ 	.word	0x00000003
        /*07c0*/ 	.word	0x00000150
        /*07c4*/ 	.short	0x010a
        /*07c6*/ 	.byte	0xff
	.zero		1


	//   ....[107]....
        /*07c8*/ 	.word	0x00004a40
        /*07cc*/ 	.word	0x00000000
        /*07d0*/ 	.word	0x00000000
        /*07d4*/ 	.short	0x0101
        /*07d6*/ 	.byte	0xff
	.zero		1


	//   ....[108]....
        /*07d8*/ 	.word	0x00004ef0
        /*07dc*/ 	.word	0x000000ff
        /*07e0*/ 	.word	0x00000148
        /*07e4*/ 	.short	0x010a
        /*07e6*/ 	.byte	0x06
	.zero		1


	//   ....[109]....
        /*07e8*/ 	.word	0x000050c0
        /*07ec*/ 	.word	0x000000ff
        /*07f0*/ 	.word	0x00000130
        /*07f4*/ 	.short	0x010a
        /*07f6*/ 	.byte	0x07
	.zero		1


	//   ....[110]....
        /*07f8*/ 	.word	0x00005500
        /*07fc*/ 	.word	0x000000ff
        /*0800*/ 	.word	0x00000120
        /*0804*/ 	.short	0x010b
        /*0806*/ 	.byte	0x07
	.zero		1


	//   ....[111]....
        /*0808*/ 	.word	0x00005510
        /*080c*/ 	.word	0x000000ff
        /*0810*/ 	.word	0x00000000
        /*0814*/ 	.short	0x0101
        /*0816*/ 	.byte	0x04
	.zero		1


	//   ....[112]....
        /*0818*/ 	.word	0x00005560
        /*081c*/ 	.word	0x000000ff
        /*0820*/ 	.word	0x00000000
        /*0824*/ 	.short	0x010a
        /*0826*/ 	.byte	0x04
	.zero		1


	//   ....[113]....
        /*0828*/ 	.word	0x00005600
        /*082c*/ 	.word	0x00000000
        /*0830*/ 	.word	0x00000000
        /*0834*/ 	.short	0x010a
        /*0836*/ 	.byte	0xff
	.zero		1


	//   ....[114]....
        /*0838*/ 	.word	0x00005910
        /*083c*/ 	.word	0x00000008
        /*0840*/ 	.word	0x00000150
        /*0844*/ 	.short	0x010a
        /*0846*/ 	.byte	0xff
	.zero		1


	//   ....[115]....
        /*0848*/ 	.word	0x00005a90
        /*084c*/ 	.word	0x00000000
        /*0850*/ 	.word	0x00000000
        /*0854*/ 	.short	0x0101
        /*0856*/ 	.byte	0xff
	.zero		1


	//   ....[116]....
        /*0858*/ 	.word	0x00006550
        /*085c*/ 	.word	0x00000000
        /*0860*/ 	.word	0x00000120
        /*0864*/ 	.short	0x010a
        /*0866*/ 	.byte	0xff
	.zero		1


	//   ....[117]....
        /*0868*/ 	.word	0x00006570
        /*086c*/ 	.word	0x00000011
        /*0870*/ 	.word	0x00000170
        /*0874*/ 	.short	0x010a
        /*0876*/ 	.byte	0xff
	.zero		1


	//   ....[118]....
        /*0878*/ 	.word	0x00006670
        /*087c*/ 	.word	0x00000000
        /*0880*/ 	.word	0x00000120
        /*0884*/ 	.short	0x010a
        /*0886*/ 	.byte	0xff
	.zero		1


	//   ....[119]....
        /*0888*/ 	.word	0x000068e0
        /*088c*/ 	.word	0x00000011
        /*0890*/ 	.word	0x00000170
        /*0894*/ 	.short	0x010a
        /*0896*/ 	.byte	0xff
	.zero		1


	//   ....[120]....
        /*0898*/ 	.word	0x00007500
        /*089c*/ 	.word	0x000000ff
        /*08a0*/ 	.word	0x00000000
        /*08a4*/ 	.short	0x0101
        /*08a6*/ 	.byte	0x04
	.zero		1


	//   ....[121]....
        /*08a8*/ 	.word	0x00008430
        /*08ac*/ 	.word	0x00000000
        /*08b0*/ 	.word	0x00000000
        /*08b4*/ 	.short	0x0101
        /*08b6*/ 	.byte	0xff
	.zero		1


	//   ....[122]....
        /*08b8*/ 	.word	0x000086d0
        /*08bc*/ 	.word	0x00000000
        /*08c0*/ 	.word	0x000001c0
        /*08c4*/ 	.short	0x010a
        /*08c6*/ 	.byte	0xff
	.zero		1


	//   ....[123]....
        /*08c8*/ 	.word	0x00008730
        /*08cc*/ 	.word	0x00000000
        /*08d0*/ 	.word	0x00000090
        /*08d4*/ 	.short	0x010a
        /*08d6*/ 	.byte	0xff
	.zero		1


	//   ....[124]....
        /*08d8*/ 	.word	0x00008790
        /*08dc*/ 	.word	0x00000000
        /*08e0*/ 	.word	0x00000090
        /*08e4*/ 	.short	0x010a
        /*08e6*/ 	.byte	0xff
	.zero		1


	//   ....[125]....
        /*08e8*/ 	.word	0x000087e0
        /*08ec*/ 	.word	0x00000003
        /*08f0*/ 	.word	0x00000150
        /*08f4*/ 	.short	0x010a
        /*08f6*/ 	.byte	0xff
	.zero		1


	//   ....[126]....
        /*08f8*/ 	.word	0x00008840
        /*08fc*/ 	.word	0x00000000
        /*0900*/ 	.word	0x00000000
        /*0904*/ 	.short	0x010a
        /*0906*/ 	.byte	0xff
	.zero		1


	//   ....[127]....
        /*0908*/ 	.word	0x000088a0
        /*090c*/ 	.word	0x00000000
        /*0910*/ 	.word	0x00000000
        /*0914*/ 	.short	0x010a
        /*0916*/ 	.byte	0xff
	.zero		1


	//   ....[128]....
        /*0918*/ 	.word	0x00008900
        /*091c*/ 	.word	0x00000000
        /*0920*/ 	.word	0x00000000
        /*0924*/ 	.short	0x010a
        /*0926*/ 	.byte	0xff
	.zero		1


	//   ....[129]....
        /*0928*/ 	.word	0x00008960
        /*092c*/ 	.word	0x00000000
        /*0930*/ 	.word	0x00000000
        /*0934*/ 	.short	0x010a
        /*0936*/ 	.byte	0xff
	.zero		1


	//   ....[130]....
        /*0938*/ 	.word	0x000089c0
        /*093c*/ 	.word	0x00000000
        /*0940*/ 	.word	0x00000000
        /*0944*/ 	.short	0x010a
        /*0946*/ 	.byte	0xff
	.zero		1


	//   ....[131]....
        /*0948*/ 	.word	0x00008a20
        /*094c*/ 	.word	0x00000000
        /*0950*/ 	.word	0x00000000
        /*0954*/ 	.short	0x010a
        /*0956*/ 	.byte	0xff
	.zero		1


	//   ....[132]....
        /*0958*/ 	.word	0x00008a80
        /*095c*/ 	.word	0x00000000
        /*0960*/ 	.word	0x00000000
        /*0964*/ 	.short	0x010a
        /*0966*/ 	.byte	0xff
	.zero		1


	//   ....[133]....
        /*0968*/ 	.word	0x00008ae0
        /*096c*/ 	.word	0x00000000
        /*0970*/ 	.word	0x00000000
        /*0974*/ 	.short	0x010a
        /*0976*/ 	.byte	0xff
	.zero		1


	//   ....[134]....
        /*0978*/ 	.word	0x00008b40
        /*097c*/ 	.word	0x00000000
        /*0980*/ 	.word	0x00000000
        /*0984*/ 	.short	0x010a
        /*0986*/ 	.byte	0xff
	.zero		1


	//   ....[135]....
        /*0988*/ 	.word	0x00008ba0
        /*098c*/ 	.word	0x00000000
        /*0990*/ 	.word	0x00000000
        /*0994*/ 	.short	0x010a
        /*0996*/ 	.byte	0xff
	.zero		1


	//   ....[136]....
        /*0998*/ 	.word	0x00008c00
        /*099c*/ 	.word	0x00000000
        /*09a0*/ 	.word	0x00000000
        /*09a4*/ 	.short	0x010a
        /*09a6*/ 	.byte	0xff
	.zero		1


	//   ....[137]....
        /*09a8*/ 	.word	0x00008c60
        /*09ac*/ 	.word	0x00000000
        /*09b0*/ 	.word	0x00000000
        /*09b4*/ 	.short	0x010a
        /*09b6*/ 	.byte	0xff
	.zero		1


	//   ....[138]....
        /*09b8*/ 	.word	0x00008cc0
        /*09bc*/ 	.word	0x00000000
        /*09c0*/ 	.word	0x00000000
        /*09c4*/ 	.short	0x010a
        /*09c6*/ 	.byte	0xff
	.zero		1


	//   ....[139]....
        /*09c8*/ 	.word	0x00008d20
        /*09cc*/ 	.word	0x00000000
        /*09d0*/ 	.word	0x00000000
        /*09d4*/ 	.short	0x010a
        /*09d6*/ 	.byte	0xff
	.zero		1


	//   ....[140]....
        /*09d8*/ 	.word	0x00008d80
        /*09dc*/ 	.word	0x00000000
        /*09e0*/ 	.word	0x00000000
        /*09e4*/ 	.short	0x010a
        /*09e6*/ 	.byte	0xff
	.zero		1


	//   ....[141]....
        /*09e8*/ 	.word	0x00008de0
        /*09ec*/ 	.word	0x00000000
        /*09f0*/ 	.word	0x00000000
        /*09f4*/ 	.short	0x010a
        /*09f6*/ 	.byte	0xff
	.zero		1


	//   ....[142]....
        /*09f8*/ 	.word	0x00008e40
        /*09fc*/ 	.word	0x00000000
        /*0a00*/ 	.word	0x00000000
        /*0a04*/ 	.short	0x010a
        /*0a06*/ 	.byte	0xff
	.zero		1


	//   ....[143]....
        /*0a08*/ 	.word	0x00008e90
        /*0a0c*/ 	.word	0x00000002
        /*0a10*/ 	.word	0x000001b0
        /*0a14*/ 	.short	0x010a
        /*0a16*/ 	.byte	0xff
	.zero		1


	//   ....[144]....
        /*0a18*/ 	.word	0x00008ef0
        /*0a1c*/ 	.word	0x00000002
        /*0a20*/ 	.word	0x00000160
        /*0a24*/ 	.short	0x010a
        /*0a26*/ 	.byte	0xff
	.zero		1


	//   ....[145]....
        /*0a28*/ 	.word	0x00008f40
        /*0a2c*/ 	.word	0x00000002
        /*0a30*/ 	.word	0x00000150
        /*0a34*/ 	.short	0x010a
        /*0a36*/ 	.byte	0xff
	.zero		1


	//   ....[146]....
        /*0a38*/ 	.word	0x00008fa0
        /*0a3c*/ 	.word	0x00000000
        /*0a40*/ 	.word	0x00000160
        /*0a44*/ 	.short	0x010a
        /*0a46*/ 	.byte	0xff
	.zero		1


	//   ....[147]....
        /*0a48*/ 	.word	0x00008ff0
        /*0a4c*/ 	.word	0x00000000
        /*0a50*/ 	.word	0x00000150
        /*0a54*/ 	.short	0x010a
        /*0a56*/ 	.byte	0xff
	.zero		1


	//   ....[148]....
        /*0a58*/ 	.word	0x00009050
        /*0a5c*/ 	.word	0x00000002
        /*0a60*/ 	.word	0x00000190
        /*0a64*/ 	.short	0x010a
        /*0a66*/ 	.byte	0xff
	.zero		1


	//   ....[149]....
        /*0a68*/ 	.word	0x000090b0
        /*0a6c*/ 	.word	0x00000000
        /*0a70*/ 	.word	0x00000000
        /*0a74*/ 	.short	0x010a
        /*0a76*/ 	.byte	0xff
	.zero		1


	//   ....[150]....
        /*0a78*/ 	.word	0x00009110
        /*0a7c*/ 	.word	0x00000000
        /*0a80*/ 	.word	0x00000000
        /*0a84*/ 	.short	0x010a
        /*0a86*/ 	.byte	0xff
	.zero		1


	//   ....[151]....
        /*0a88*/ 	.word	0x00009170
        /*0a8c*/ 	.word	0x00000000
        /*0a90*/ 	.word	0x00000000
        /*0a94*/ 	.short	0x010a
        /*0a96*/ 	.byte	0xff
	.zero		1


	//   ....[152]....
        /*0a98*/ 	.word	0x000091d0
        /*0a9c*/ 	.word	0x00000000
        /*0aa0*/ 	.word	0x00000000
        /*0aa4*/ 	.short	0x010a
        /*0aa6*/ 	.byte	0xff
	.zero		1


	//   ....[153]....
        /*0aa8*/ 	.word	0x00009230
        /*0aac*/ 	.word	0x00000000
        /*0ab0*/ 	.word	0x00000000
        /*0ab4*/ 	.short	0x010a
        /*0ab6*/ 	.byte	0xff
	.zero		1


	//   ....[154]....
        /*0ab8*/ 	.word	0x00009280
        /*0abc*/ 	.word	0x00000003
        /*0ac0*/ 	.word	0x00000150
        /*0ac4*/ 	.short	0x010a
        /*0ac6*/ 	.byte	0xff
	.zero		1


	//   ....[155]....
        /*0ac8*/ 	.word	0x000092e0
        /*0acc*/ 	.word	0x00000000
        /*0ad0*/ 	.word	0x00000148
        /*0ad4*/ 	.short	0x010a
        /*0ad6*/ 	.byte	0xff
	.zero		1


	//   ....[156]....
        /*0ad8*/ 	.word	0x00009340
        /*0adc*/ 	.word	0x00000002
        /*0ae0*/ 	.word	0x00000130
        /*0ae4*/ 	.short	0x010a
        /*0ae6*/ 	.byte	0xff
	.zero		1


	//   ....[157]....
        /*0ae8*/ 	.word	0x000093a0
        /*0aec*/ 	.word	0x00000000
        /*0af0*/ 	.word	0x00000000
        /*0af4*/ 	.short	0x010a
        /*0af6*/ 	.byte	0xff
	.zero		1


	//   ....[158]....
        /*0af8*/ 	.word	0x000093f0
        /*0afc*/ 	.word	0x00000008
        /*0b00*/ 	.word	0x00000150
        /*0b04*/ 	.short	0x010a
        /*0b06*/ 	.byte	0xff
	.zero		1


	//   ....[159]....
        /*0b08*/ 	.word	0x00009440
        /*0b0c*/ 	.word	0x00000000
        /*0b10*/ 	.word	0x00000120
        /*0b14*/ 	.short	0x010a
        /*0b16*/ 	.byte	0xff
	.zero		1


	//   ....[160]....
        /*0b18*/ 	.word	0x00009490
        /*0b1c*/ 	.word	0x00000011
        /*0b20*/ 	.word	0x00000170
        /*0b24*/ 	.short	0x010a
        /*0b26*/ 	.byte	0xff
	.zero		1


	//----- nvinfo : EIATTR_NUM_MBARRIERS
	.align		4
.L_47:
        /*0b28*/ 	.byte	0x03, 0x38
        /*0b2a*/ 	.short	0x003a


	//----- nvinfo : EIATTR_EXIT_INSTR_OFFSETS
	.align		4
        /*0b2c*/ 	.byte	0x04, 0x1c
        /*0b2e*/ 	.short	(.L_49 - .L_48)


	//   ....[0]....
.L_48:
        /*0b30*/ 	.word	0x00003280


	//   ....[1]....
        /*0b34*/ 	.word	0x00003770


	//   ....[2]....
        /*0b38*/ 	.word	0x000037d0


	//   ....[3]....
        /*0b3c*/ 	.word	0x00004650


	//   ....[4]....
        /*0b40*/ 	.word	0x00005630


	//   ....[5]....
        /*0b44*/ 	.word	0x00005670


	//   ....[6]....
        /*0b48*/ 	.word	0x000085e0


	//   ....[7]....
        /*0b4c*/ 	.word	0x00008660


	//   ....[8]....
        /*0b50*/ 	.word	0x00008690


	//   ....[9]....
        /*0b54*/ 	.word	0x000086c0


	//----- nvinfo : EIATTR_MAX_THREADS
	.align		4
.L_49:
        /*0b58*/ 	.byte	0x04, 0x05
        /*0b5a*/ 	.short	(.L_51 - .L_50)
.L_50:
        /*0b5c*/ 	.word	0x00000100
        /*0b60*/ 	.word	0x00000001
        /*0b64*/ 	.word	0x00000001


	//----- nvinfo : EIATTR_CRS_STACK_SIZE
	.align		4
.L_51:
        /*0b68*/ 	.byte	0x04, 0x1e
        /*0b6a*/ 	.short	(.L_53 - .L_52)
.L_52:
        /*0b6c*/ 	.word	0x00000000


	//----- nvinfo : EIATTR_CBANK_PARAM_SIZE
	.align		4
.L_53:
        /*0b70*/ 	.byte	0x03, 0x19
        /*0b72*/ 	.short	0x0800


	//----- nvinfo : EIATTR_PARAM_CBANK
	.align		4
        /*0b74*/ 	.byte	0x04, 0x0a
        /*0b76*/ 	.short	(.L_55 - .L_54)
	.align		4
.L_54:
        /*0b78*/ 	.word	index@(.nv.constant0._ZN7cutlass13device_kernelINS_4gemm6kernel13GemmUniversalIN4cute5tupleIJiiiiEEENS1_10collective13CollectiveMmaINS1_35MainloopSm100TmaUmmaWarpSpecializedILi18ELi2ELi4ENS5_IJNS4_1CILi2EEENSA_ILi1EEESC_EEEEENS5_IJNSA_ILi64EEENSA_ILi112EEENSA_ILi32EEEEEENS_10bfloat16_tENS5_IJlSC_lEEESJ_SK_NS4_8TiledMMAINS4_8MMA_AtomIJNS4_20SM100_MMA_F16BF16_SSISJ_SJ_fLi64ELi112ELNS4_4UMMA5MajorE0ELSP_0ELNSO_7ScaleInE0ELSQ_0EEEEEENS4_6LayoutINS5_IJSC_SC_SC_EEENS5_IJNSA_ILi0EEESV_SV_EEEEENS5_IJNS4_10UnderscoreESY_SY_EEEEENS4_13SM90_TMA_LOADENS4_14ComposedLayoutINS4_7SwizzleILi2ELi4ELi3EEENS4_18smem_ptr_flag_bitsILi16EEENST_INS5_IJNSA_ILi8EEESH_EEENS5_IJSH_SC_EEEEEEEvNS4_8identityENS4_23SM90_TMA_LOAD_MULTICASTES1B_vS1C_EENS_8epilogue10collective18CollectiveEpilogueINS1F_23Sm100TmaWarpSpecializedILi2ELi1ELi56ELb1ELb0EEEJSI_NS5_IJNST_ISF_SC_EENST_ISG_SC_EEEEESJ_SK_SJ_SK_NS1F_6fusion15FusionCallbacksIS1J_NS1N_17LinearCombinationISJ_fSJ_fLNS_15FloatRoundStyleE2EEESI_S1M_JEEENS4_5SM1004TMEM4LOAD26SM100_TMEM_LOAD_16dp256b2xES11_NS12_INS13_ILi1ELi4ELi3EEES16_NST_INS5_IJS17_NSA_ILi16EEEEEENS5_IJS1Y_SC_EEEEEEENS4_17SM75_U32x4_LDSM_NENS4_14SM90_TMA_STOREES22_NS4_17SM90_U32x4_STSM_NENS4_39AutoVectorizingCopyWithAssumedAlignmentILi128EEEEEEvvEEEEvNT_6ParamsE)
        /*0b7c*/ 	.short	0x0380
        /*0b7e*/ 	.short	0x0800


	//----- nvinfo : EIATTR_SW_WAR
	.align		4
.L_55:
        /*0b80*/ 	.byte	0x04, 0x36
        /*0b82*/ 	.short	(.L_57 - .L_56)
.L_56:
        /*0b84*/ 	.word	0x00000008
.L_57:


//--------------------- .nv.callgraph             --------------------------
	.section	.nv.callgraph,"",@"SHT_CUDA_CALLGRAPH"
	.align	4
	.sectionentsize	8
	.align		4
        /*0000*/ 	.word	0x00000000
	.align		4
        /*0004*/ 	.word	0xffffffff
	.align		4
        /*0008*/ 	.word	index@(_ZN7cutlass13device_kernelINS_4gemm6kernel13GemmUniversalIN4cute5tupleIJiiiiEEENS1_10collective13CollectiveMmaINS1_35MainloopSm100TmaUmmaWarpSpecializedILi18ELi2ELi4ENS5_IJNS4_1CILi2EEENSA_ILi1EEESC_EEEEENS5_IJNSA_ILi64EEENSA_ILi112EEENSA_ILi32EEEEEENS_10bfloat16_tENS5_IJlSC_lEEESJ_SK_NS4_8TiledMMAINS4_8MMA_AtomIJNS4_20SM100_MMA_F16BF16_SSISJ_SJ_fLi64ELi112ELNS4_4UMMA5MajorE0ELSP_0ELNSO_7ScaleInE0ELSQ_0EEEEEENS4_6LayoutINS5_IJSC_SC_SC_EEENS5_IJNSA_ILi0EEESV_SV_EEEEENS5_IJNS4_10UnderscoreESY_SY_EEEEENS4_13SM90_TMA_LOADENS4_14ComposedLayoutINS4_7SwizzleILi2ELi4ELi3EEENS4_18smem_ptr_flag_bitsILi16EEENST_INS5_IJNSA_ILi8EEESH_EEENS5_IJSH_SC_EEEEEEEvNS4_8identityENS4_23SM90_TMA_LOAD_MULTICASTES1B_vS1C_EENS_8epilogue10collective18CollectiveEpilogueINS1F_23Sm100TmaWarpSpecializedILi2ELi1ELi56ELb1ELb0EEEJSI_NS5_IJNST_ISF_SC_EENST_ISG_SC_EEEEESJ_SK_SJ_SK_NS1F_6fusion15FusionCallbacksIS1J_NS1N_17LinearCombinationISJ_fSJ_fLNS_15FloatRoundStyleE2EEESI_S1M_JEEENS4_5SM1004TMEM4LOAD26SM100_TMEM_LOAD_16dp256b2xES11_NS12_INS13_ILi1ELi4ELi3EEES16_NST_INS5_IJS17_NSA_ILi16EEEEEENS5_IJS1Y_SC_EEEEEEENS4_17SM75_U32x4_LDSM_NENS4_14SM90_TMA_STOREES22_NS4_17SM90_U32x4_STSM_NENS4_39AutoVectorizingCopyWithAssumedAlignmentILi128EEEEEEvvEEEEvNT_6ParamsE)
	.align		4
        /*000c*/ 	.word	index@(__assertfail)
	.align		4
        /*0010*/ 	.word	0x00000000
	.align		4
        /*0014*/ 	.word	0xfffffffe
	.align		4
        /*0018*/ 	.word	0x00000000
	.align		4
        /*001c*/ 	.word	0xfffffffd
	.align		4
        /*0020*/ 	.word	0x00000000
	.align		4
        /*0024*/ 	.word	0xfffffffc


//--------------------- .nv.constant4             --------------------------
	.section	.nv.constant4,"a",@progbits
	.align	8
	.align		8
.nv.constant4:
        /*0000*/ 	.dword	__assertfail
	.align		8
        /*0008*/ 	.dword	__unnamed_1
	.align		8
        /*0010*/ 	.dword	__unnamed_2
	.align		8
        /*0018*/ 	.dword	_ZN40_INTERNAL_620cb589_4_k_cu_b7b156b7_175654cuda3std3__45__cpo5beginE
	.align		8
        /*0020*/ 	.dword	_ZN40_INTERNAL_620cb589_4_k_cu_b7b156b7_175654cuda3std3__45__cpo3endE
	.align		8
        /*0028*/ 	.dword	_ZN40_INTERNAL_620cb589_4_k_cu_b7b156b7_175654cuda3std3__45__cpo6cbeginE
	.align		8
        /*0030*/ 	.dword	_ZN40_INTERNAL_620cb589_4_k_cu_b7b156b7_175654cuda3std3__45__cpo4cendE
	.align		8
        /*0038*/ 	.dword	_ZN40_INTERNAL_620cb589_4_k_cu_b7b156b7_175654cuda3std3__442_GLOBAL__N__620cb589_4_k_cu_b7b156b7_175656ignoreE
	.align		8
        /*0040*/ 	.dword	_ZN40_INTERNAL_620cb589_4_k_cu_b7b156b7_175654cuda3std3__419piecewise_constructE
	.align		8
        /*0048*/ 	.dword	_ZN40_INTERNAL_620cb589_4_k_cu_b7b156b7_175654cuda3std3__48in_placeE
	.align		8
        /*0050*/ 	.dword	_ZN40_INTERNAL_620cb589_4_k_cu_b7b156b7_175654cuda3std6ranges3__45__cpo4swapE
	.align		8
        /*0058*/ 	.dword	_ZN40_INTERNAL_620cb589_4_k_cu_b7b156b7_175654cuda3std6ranges3__45__cpo9iter_moveE
	.align		8
        /*0060*/ 	.dword	_ZN40_INTERNAL_620cb589_4_k_cu_b7b156b7_175654cute7productE
	.align		8
        /*0068*/ 	.dword	_ZN40_INTERNAL_620cb589_4_k_cu_b7b156b7_175654cute1_E
	.align		8
        /*0070*/ 	.dword	$str$25
	.align		8
        /*0078*/ 	.dword	$str$26
	.align		8
        /*0080*/ 	.dword	$str$27
	.align		8
        /*0088*/ 	.dword	$str$28


//--------------------- .text._ZN7cutlass13device_kernelINS_4gemm6kernel13GemmUniversalIN4cute5tupleIJiiiiEEENS1_10collective13CollectiveMmaINS1_35MainloopSm100TmaUmmaWarpSpecializedILi18ELi2ELi4ENS5_IJNS4_1CILi2EEENSA_ILi1EEESC_EEEEENS5_IJNSA_ILi64EEENSA_ILi112EEENSA_ILi32EEEEEENS_10bfloat16_tENS5_IJlSC_lEEESJ_SK_NS4_8TiledMMAINS4_8MMA_AtomIJNS4_20SM100_MMA_F16BF16_SSISJ_SJ_fLi64ELi112ELNS4_4UMMA5MajorE0ELSP_0ELNSO_7ScaleInE0ELSQ_0EEEEEENS4_6LayoutINS5_IJSC_SC_SC_EEENS5_IJNSA_ILi0EEESV_SV_EEEEENS5_IJNS4_10UnderscoreESY_SY_EEEEENS4_13SM90_TMA_LOADENS4_14ComposedLayoutINS4_7SwizzleILi2ELi4ELi3EEENS4_18smem_ptr_flag_bitsILi16EEENST_INS5_IJNSA_ILi8EEESH_EEENS5_IJSH_SC_EEEEEEEvNS4_8identityENS4_23SM90_TMA_LOAD_MULTICASTES1B_vS1C_EENS_8epilogue10collective18CollectiveEpilogueINS1F_23Sm100TmaWarpSpecializedILi2ELi1ELi56ELb1ELb0EEEJSI_NS5_IJNST_ISF_SC_EENST_ISG_SC_EEEEESJ_SK_SJ_SK_NS1F_6fusion15FusionCallbacksIS1J_NS1N_17LinearCombinationISJ_fSJ_fLNS_15FloatRoundStyleE2EEESI_S1M_JEEENS4_5SM1004TMEM4LOAD26SM100_TMEM_LOAD_16dp256b2xES11_NS12_INS13_ILi1ELi4ELi3EEES16_NST_INS5_IJS17_NSA_ILi16EEEEEENS5_IJS1Y_SC_EEEEEEENS4_17SM75_U32x4_LDSM_NENS4_14SM90_TMA_STOREES22_NS4_17SM90_U32x4_STSM_NENS4_39AutoVectorizingCopyWithAssumedAlignmentILi128EEEEEEvvEEEEvNT_6ParamsE --------------------------
	.section	.text._ZN7cutlass13device_kernelINS_4gemm6kernel13GemmUniversalIN4cute5tupleIJiiiiEEENS1_10collective13CollectiveMmaINS1_35MainloopSm100TmaUmmaWarpSpecializedILi18ELi2ELi4ENS5_IJNS4_1CILi2EEENSA_ILi1EEESC_EEEEENS5_IJNSA_ILi64EEENSA_ILi112EEENSA_ILi32EEEEEENS_10bfloat16_tENS5_IJlSC_lEEESJ_SK_NS4_8TiledMMAINS4_8MMA_AtomIJNS4_20SM100_MMA_F16BF16_SSISJ_SJ_fLi64ELi112ELNS4_4UMMA5MajorE0ELSP_0ELNSO_7ScaleInE0ELSQ_0EEEEEENS4_6LayoutINS5_IJSC_SC_SC_EEENS5_IJNSA_ILi0EEESV_SV_EEEEENS5_IJNS4_10UnderscoreESY_SY_EEEEENS4_13SM90_TMA_LOADENS4_14ComposedLayoutINS4_7SwizzleILi2ELi4ELi3EEENS4_18smem_ptr_flag_bitsILi16EEENST_INS5_IJNSA_ILi8EEESH_EEENS5_IJSH_SC_EEEEEEEvNS4_8identityENS4_23SM90_TMA_LOAD_MULTICASTES1B_vS1C_EENS_8epilogue10collective18CollectiveEpilogueINS1F_23Sm100TmaWarpSpecializedILi2ELi1ELi56ELb1ELb0EEEJSI_NS5_IJNST_ISF_SC_EENST_ISG_SC_EEEEESJ_SK_SJ_SK_NS1F_6fusion15FusionCallbacksIS1J_NS1N_17LinearCombinationISJ_fSJ_fLNS_15FloatRoundStyleE2EEESI_S1M_JEEENS4_5SM1004TMEM4LOAD26SM100_TMEM_LOAD_16dp256b2xES11_NS12_INS13_ILi1ELi4ELi3EEES16_NST_INS5_IJS17_NSA_ILi16EEEEEENS5_IJS1Y_SC_EEEEEEENS4_17SM75_U32x4_LDSM_NENS4_14SM90_TMA_STOREES22_NS4_17SM90_U32x4_STSM_NENS4_39AutoVectorizingCopyWithAssumedAlignmentILi128EEEEEEvvEEEEvNT_6ParamsE,"ax",@progbits
	.align	128
.text._ZN7cutlass13device_kernelINS_4gemm6kernel13GemmUniversalIN4cute5tupleIJiiiiEEENS1_10collective13CollectiveMmaINS1_35MainloopSm100TmaUmmaWarpSpecializedILi18ELi2ELi4ENS5_IJNS4_1CILi2EEENSA_ILi1EEESC_EEEEENS5_IJNSA_ILi64EEENSA_ILi112EEENSA_ILi32EEEEEENS_10bfloat16_tENS5_IJlSC_lEEESJ_SK_NS4_8TiledMMAINS4_8MMA_AtomIJNS4_20SM100_MMA_F16BF16_SSISJ_SJ_fLi64ELi112ELNS4_4UMMA5MajorE0ELSP_0ELNSO_7ScaleInE0ELSQ_0EEEEEENS4_6LayoutINS5_IJSC_SC_SC_EEENS5_IJNSA_ILi0EEESV_SV_EEEEENS5_IJNS4_10UnderscoreESY_SY_EEEEENS4_13SM90_TMA_LOADENS4_14ComposedLayoutINS4_7SwizzleILi2ELi4ELi3EEENS4_18smem_ptr_flag_bitsILi16EEENST_INS5_IJNSA_ILi8EEESH_EEENS5_IJSH_SC_EEEEEEEvNS4_8identityENS4_23SM90_TMA_LOAD_MULTICASTES1B_vS1C_EENS_8epilogue10collective18CollectiveEpilogueINS1F_23Sm100TmaWarpSpecializedILi2ELi1ELi56ELb1ELb0EEEJSI_NS5_IJNST_ISF_SC_EENST_ISG_SC_EEEEESJ_SK_SJ_SK_NS1F_6fusion15FusionCallbacksIS1J_NS1N_17LinearCombinationISJ_fSJ_fLNS_15FloatRoundStyleE2EEESI_S1M_JEEENS4_5SM1004TMEM4LOAD26SM100_TMEM_LOAD_16dp256b2xES11_NS12_INS13_ILi1ELi4ELi3EEES16_NST_INS5_IJS17_NSA_ILi16EEEEEENS5_IJS1Y_SC_EEEEEEENS4_17SM75_U32x4_LDSM_NENS4_14SM90_TMA_STOREES22_NS4_17SM90_U32x4_STSM_NENS4_39AutoVectorizingCopyWithAssumedAlignmentILi128EEEEEEvvEEEEvNT_6ParamsE:
        .type           _ZN7cutlass13device_kernelINS_4gemm6kernel13GemmUniversalIN4cute5tupleIJiiiiEEENS1_10collective13CollectiveMmaINS1_35MainloopSm100TmaUmmaWarpSpecializedILi18ELi2ELi4ENS5_IJNS4_1CILi2EEENSA_ILi1EEESC_EEEEENS5_IJNSA_ILi64EEENSA_ILi112EEENSA_ILi32EEEEEENS_10bfloat16_tENS5_IJlSC_lEEESJ_SK_NS4_8TiledMMAINS4_8MMA_AtomIJNS4_20SM100_MMA_F16BF16_SSISJ_SJ_fLi64ELi112ELNS4_4UMMA5MajorE0ELSP_0ELNSO_7ScaleInE0ELSQ_0EEEEEENS4_6LayoutINS5_IJSC_SC_SC_EEENS5_IJNSA_ILi0EEESV_SV_EEEEENS5_IJNS4_10UnderscoreESY_SY_EEEEENS4_13SM90_TMA_LOADENS4_14ComposedLayoutINS4_7SwizzleILi2ELi4ELi3EEENS4_18smem_ptr_flag_bitsILi16EEENST_INS5_IJNSA_ILi8EEESH_EEENS5_IJSH_SC_EEEEEEEvNS4_8identityENS4_23SM90_TMA_LOAD_MULTICASTES1B_vS1C_EENS_8epilogue10collective18CollectiveEpilogueINS1F_23Sm100TmaWarpSpecializedILi2ELi1ELi56ELb1ELb0EEEJSI_NS5_IJNST_ISF_SC_EENST_ISG_SC_EEEEESJ_SK_SJ_SK_NS1F_6fusion15FusionCallbacksIS1J_NS1N_17LinearCombinationISJ_fSJ_fLNS_15FloatRoundStyleE2EEESI_S1M_JEEENS4_5SM1004TMEM4LOAD26SM100_TMEM_LOAD_16dp256b2xES11_NS12_INS13_ILi1ELi4ELi3EEES16_NST_INS5_IJS17_NSA_ILi16EEEEEENS5_IJS1Y_SC_EEEEEEENS4_17SM75_U32x4_LDSM_NENS4_14SM90_TMA_STOREES22_NS4_17SM90_U32x4_STSM_NENS4_39AutoVectorizingCopyWithAssumedAlignmentILi128EEEEEEvvEEEEvNT_6ParamsE,@function
        .size           _ZN7cutlass13device_kernelINS_4gemm6kernel13GemmUniversalIN4cute5tupleIJiiiiEEENS1_10collective13CollectiveMmaINS1_35MainloopSm100TmaUmmaWarpSpecializedILi18ELi2ELi4ENS5_IJNS4_1CILi2EEENSA_ILi1EEESC_EEEEENS5_IJNSA_ILi64EEENSA_ILi112EEENSA_ILi32EEEEEENS_10bfloat16_tENS5_IJlSC_lEEESJ_SK_NS4_8TiledMMAINS4_8MMA_AtomIJNS4_20SM100_MMA_F16BF16_SSISJ_SJ_fLi64ELi112ELNS4_4UMMA5MajorE0ELSP_0ELNSO_7ScaleInE0ELSQ_0EEEEEENS4_6LayoutINS5_IJSC_SC_SC_EEENS5_IJNSA_ILi0EEESV_SV_EEEEENS5_IJNS4_10UnderscoreESY_SY_EEEEENS4_13SM90_TMA_LOADENS4_14ComposedLayoutINS4_7SwizzleILi2ELi4ELi3EEENS4_18smem_ptr_flag_bitsILi16EEENST_INS5_IJNSA_ILi8EEESH_EEENS5_IJSH_SC_EEEEEEEvNS4_8identityENS4_23SM90_TMA_LOAD_MULTICASTES1B_vS1C_EENS_8epilogue10collective18CollectiveEpilogueINS1F_23Sm100TmaWarpSpecializedILi2ELi1ELi56ELb1ELb0EEEJSI_NS5_IJNST_ISF_SC_EENST_ISG_SC_EEEEESJ_SK_SJ_SK_NS1F_6fusion15FusionCallbacksIS1J_NS1N_17LinearCombinationISJ_fSJ_fLNS_15FloatRoundStyleE2EEESI_S1M_JEEENS4_5SM1004TMEM4LOAD26SM100_TMEM_LOAD_16dp256b2xES11_NS12_INS13_ILi1ELi4ELi3EEES16_NST_INS5_IJS17_NSA_ILi16EEEEEENS5_IJS1Y_SC_EEEEEEENS4_17SM75_U32x4_LDSM_NENS4_14SM90_TMA_STOREES22_NS4_17SM90_U32x4_STSM_NENS4_39AutoVectorizingCopyWithAssumedAlignmentILi128EEEEEEvvEEEEvNT_6ParamsE,(.L_x_193 - _ZN7cutlass13device_kernelINS_4gemm6kernel13GemmUniversalIN4cute5tupleIJiiiiEEENS1_10collective13CollectiveMmaINS1_35MainloopSm100TmaUmmaWarpSpecializedILi18ELi2ELi4ENS5_IJNS4_1CILi2EEENSA_ILi1EEESC_EEEEENS5_IJNSA_ILi64EEENSA_ILi112EEENSA_ILi32EEEEEENS_10bfloat16_tENS5_IJlSC_lEEESJ_SK_NS4_8TiledMMAINS4_8MMA_AtomIJNS4_20SM100_MMA_F16BF16_SSISJ_SJ_fLi64ELi112ELNS4_4UMMA5MajorE0ELSP_0ELNSO_7ScaleInE0ELSQ_0EEEEEENS4_6LayoutINS5_IJSC_SC_SC_EEENS5_IJNSA_ILi0EEESV_SV_EEEEENS5_IJNS4_10UnderscoreESY_SY_EEEEENS4_13SM90_TMA_LOADENS4_14ComposedLayoutINS4_7SwizzleILi2ELi4ELi3EEENS4_18smem_ptr_flag_bitsILi16EEENST_INS5_IJNSA_ILi8EEESH_EEENS5_IJSH_SC_EEEEEEEvNS4_8identityENS4_23SM90_TMA_LOAD_MULTICASTES1B_vS1C_EENS_8epilogue10collective18CollectiveEpilogueINS1F_23Sm100TmaWarpSpecializedILi2ELi1ELi56ELb1ELb0EEEJSI_NS5_IJNST_ISF_SC_EENST_ISG_SC_EEEEESJ_SK_SJ_SK_NS1F_6fusion15FusionCallbacksIS1J_NS1N_17LinearCombinationISJ_fSJ_fLNS_15FloatRoundStyleE2EEESI_S1M_JEEENS4_5SM1004TMEM4LOAD26SM100_TMEM_LOAD_16dp256b2xES11_NS12_INS13_ILi1ELi4ELi3EEES16_NST_INS5_IJS17_NSA_ILi16EEEEEENS5_IJS1Y_SC_EEEEEEENS4_17SM75_U32x4_LDSM_NENS4_14SM90_TMA_STOREES22_NS4_17SM90_U32x4_STSM_NENS4_39AutoVectorizingCopyWithAssumedAlignmentILi128EEEEEEvvEEEEvNT_6ParamsE)
        .other          _ZN7cutlass13device_kernelINS_4gemm6kernel13GemmUniversalIN4cute5tupleIJiiiiEEENS1_10collective13CollectiveMmaINS1_35MainloopSm100TmaUmmaWarpSpecializedILi18ELi2ELi4ENS5_IJNS4_1CILi2EEENSA_ILi1EEESC_EEEEENS5_IJNSA_ILi64EEENSA_ILi112EEENSA_ILi32EEEEEENS_10bfloat16_tENS5_IJlSC_lEEESJ_SK_NS4_8TiledMMAINS4_8MMA_AtomIJNS4_20SM100_MMA_F16BF16_SSISJ_SJ_fLi64ELi112ELNS4_4UMMA5MajorE0ELSP_0ELNSO_7ScaleInE0ELSQ_0EEEEEENS4_6LayoutINS5_IJSC_SC_SC_EEENS5_IJNSA_ILi0EEESV_SV_EEEEENS5_IJNS4_10UnderscoreESY_SY_EEEEENS4_13SM90_TMA_LOADENS4_14ComposedLayoutINS4_7SwizzleILi2ELi4ELi3EEENS4_18smem_ptr_flag_bitsILi16EEENST_INS5_IJNSA_ILi8EEESH_EEENS5_IJSH_SC_EEEEEEEvNS4_8identityENS4_23SM90_TMA_LOAD_MULTICASTES1B_vS1C_EENS_8epilogue10collective18CollectiveEpilogueINS1F_23Sm100TmaWarpSpecializedILi2ELi1ELi56ELb1ELb0EEEJSI_NS5_IJNST_ISF_SC_EENST_ISG_SC_EEEEESJ_SK_SJ_SK_NS1F_6fusion15FusionCallbacksIS1J_NS1N_17LinearCombinationISJ_fSJ_fLNS_15FloatRoundStyleE2EEESI_S1M_JEEENS4_5SM1004TMEM4LOAD26SM100_TMEM_LOAD_16dp256b2xES11_NS12_INS13_ILi1ELi4ELi3EEES16_NST_INS5_IJS17_NSA_ILi16EEEEEENS5_IJS1Y_SC_EEEEEEENS4_17SM75_U32x4_LDSM_NENS4_14SM90_TMA_STOREES22_NS4_17SM90_U32x4_STSM_NENS4_39AutoVectorizingCopyWithAssumedAlignmentILi128EEEEEEvvEEEEvNT_6ParamsE,@"STO_CUDA_ENTRY STV_DEFAULT"
_ZN7cutlass13device_kernelINS_4gemm6kernel13GemmUniversalIN4cute5tupleIJiiiiEEENS1_10collective13CollectiveMmaINS1_35MainloopSm100TmaUmmaWarpSpecializedILi18ELi2ELi4ENS5_IJNS4_1CILi2EEENSA_ILi1EEESC_EEEEENS5_IJNSA_ILi64EEENSA_ILi112EEENSA_ILi32EEEEEENS_10bfloat16_tENS5_IJlSC_lEEESJ_SK_NS4_8TiledMMAINS4_8MMA_AtomIJNS4_20SM100_MMA_F16BF16_SSISJ_SJ_fLi64ELi112ELNS4_4UMMA5MajorE0ELSP_0ELNSO_7ScaleInE0ELSQ_0EEEEEENS4_6LayoutINS5_IJSC_SC_SC_EEENS5_IJNSA_ILi0EEESV_SV_EEEEENS5_IJNS4_10UnderscoreESY_SY_EEEEENS4_13SM90_TMA_LOADENS4_14ComposedLayoutINS4_7SwizzleILi2ELi4ELi3EEENS4_18smem_ptr_flag_bitsILi16EEENST_INS5_IJNSA_ILi8EEESH_EEENS5_IJSH_SC_EEEEEEEvNS4_8identityENS4_23SM90_TMA_LOAD_MULTICASTES1B_vS1C_EENS_8epilogue10collective18CollectiveEpilogueINS1F_23Sm100TmaWarpSpecializedILi2ELi1ELi56ELb1ELb0EEEJSI_NS5_IJNST_ISF_SC_EENST_ISG_SC_EEEEESJ_SK_SJ_SK_NS1F_6fusion15FusionCallbacksIS1J_NS1N_17LinearCombinationISJ_fSJ_fLNS_15FloatRoundStyleE2EEESI_S1M_JEEENS4_5SM1004TMEM4LOAD26SM100_TMEM_LOAD_16dp256b2xES11_NS12_INS13_ILi1ELi4ELi3EEES16_NST_INS5_IJS17_NSA_ILi16EEEEEENS5_IJS1Y_SC_EEEEEEENS4_17SM75_U32x4_LDSM_NENS4_14SM90_TMA_STOREES22_NS4_17SM90_U32x4_STSM_NENS4_39AutoVectorizingCopyWithAssumedAlignmentILi128EEEEEEvvEEEEvNT_6ParamsE:
[----:B------:R-:W1:Y:S01]  /*0000*/  LDC R1, c[0x0][0x37c] ;  /* 0x0000df00ff017b82 */ /* 0x000e620000000800 */
[----:B------:R-:W2:Y:S01]  /*0010*/  S2R R136, SR_TID.X ;  /* 0x0000000000887919 */ /* 0x000ea20000002100 */
[----:B------:R-:W3:Y:S01]  /*0020*/  LDCU.64 UR8, c[0x0][0x890] ;  /* 0x00011200ff0877ac */ /* 0x000ee20008000a00 */
[----:B------:R-:W-:Y:S02]  /*0030*/  PRMT R129, RZ, 0x7610, R129 ;  /* 0x00007610ff817816 */ /* 0x000fe40000000081 */
[----:B------:R-:W-:Y:S01]  /*0040*/  ELECT P3, URZ, PT ;  /* 0x0000000000ff782f */ /* 0x000fe20003860000 */
[----:B---3--:R-:W-:-:S04]  /*0050*/  UISETP.NE.U32.AND UP0, UPT, UR8, URZ, UPT ;  /* 0x000000ff0800728c */ /* 0x008fc8000bf05070 */
[----:B------:R-:W-:Y:S01]  /*0060*/  UISETP.NE.AND.EX UP0, UPT, UR9, URZ, UPT, UP0 ;  /* 0x000000ff0900728c */ /* 0x000fe2000bf05300 */
[----:B--2---:R-:W-:-:S05]  /*0070*/  SHF.R.U32.HI R130, RZ, 0x5, R136 ;  /* 0x00000005ff827819 */ /* 0x004fca0000011688 */
[----:B------:R-:W2:Y:S02]  /*0080*/  SHFL.IDX PT, R0, R130, RZ, 0x1f ;  /* 0x00001fff82007589 */ /* 0x000ea400000e0000 */
[----:B--2---:R-:W-:Y:S01]  /*0090*/  R2UR UR20, R0 ;  /* 0x00000000001472ca */ /* 0x004fe200000e0000 */
[----:B-1----:R-:W-:-:S14]  /*00a0*/  BRA.U UP0, `(.L_x_0) ;  /* 0x0000000100307547 */ /* 0x002fdc000b800000 */
[----:B------:R-:W1:Y:S02]  /*00b0*/  LDCU.64 UR4, c[0x0][0x888] ;  /* 0x00011100ff0477ac */ /* 0x000e640008000a00 */
[----:B-1----:R-:W-:-:S04]  /*00c0*/  UISETP.NE.U32.AND UP0, UPT, UR4, URZ, UPT ;  /* 0x000000ff0400728c */ /* 0x002fc8000bf05070 */
[----:B------:R-:W-:-:S09]  /*00d0*/  UISETP.NE.AND.EX UP0, UPT, UR5, URZ, UPT, UP0 ;  /* 0x000000ff0500728c */ /* 0x000fd2000bf05300 */
[----:B------:R-:W-:Y:S05]  /*00e0*/  BRA.U !UP0, `(.L_x_1) ;  /* 0x0000000108147547 */ /* 0x000fea000b800000 */
[----:B------:R-:W1:Y:S01]  /*00f0*/  LDC.64 R74, c[0x0][0x888] ;  /* 0x00022200ff4a7b82 */ /* 0x000e620000000a00 */
[----:B------:R-:W1:Y:S02]  /*0100*/  LDCU.64 UR4, c[0x0][0x358] ;  /* 0x00006b00ff0477ac */ /* 0x000e640008000a00 */
[----:B-1----:R1:W5:Y:S01]  /*0110*/  LDG.E R74, desc[UR4][R74.64] ;  /* 0x000000044a4a7981 */ /* 0x002362000c1e1900 */
[----:B------:R-:W-:Y:S01]  /*0120*/  HFMA2 R129, -RZ, RZ, 0, 5.9604644775390625e-08 ;  /* 0x00000001ff817431 */ /* 0x000fe200000001ff */
[----:B------:R-:W-:Y:S05]  /*0130*/  BRA `(.L_x_0) ;  /* 0x00000000000c7947 */ /* 0x000fea0003800000 */
.L_x_1:
[----:B------:R-:W1:Y:S01]  /*0140*/  LDCU UR4, c[0x0][0x880] ;  /* 0x00011000ff0477ac */ /* 0x000e620008000800 */
[----:B------:R-:W-:Y:S01]  /*0150*/  HFMA2 R129, -RZ, RZ, 0, 5.9604644775390625e-08 ;  /* 0x00000001ff817431 */ /* 0x000fe200000001ff */
[----:B-1----:R-:W-:-:S07]  /*0160*/  MOV R74, UR4 ;  /* 0x00000004004a7c02 */ /* 0x002fce0008000f00 */
.L_x_0:
[----:B------:R-:W2:Y:S02]  /*0170*/  LDCU.64 UR4, c[0x0][0x8b0] ;  /* 0x00011600ff0477ac */ /* 0x000ea40008000a00 */
[----:B--2---:R-:W-:-:S04]  /*0180*/  UISETP.NE.U32.AND UP0, UPT, UR4, URZ, UPT ;  /* 0x000000ff0400728c */ /* 0x004fc8000bf05070 */
[----:B------:R-:W-:-:S09]  /*0190*/  UISETP.NE.AND.EX UP0, UPT, UR5, URZ, UPT, UP0 ;  /* 0x000000ff0500728c */ /* 0x000fd2000bf05300 */
[----:B------:R-:W-:Y:S05]  /*01a0*/  BRA.U UP0, `(.L_x_2) ;  /* 0x0000000100287547 */ /* 0x000fea000b800000 */
[----:B------:R-:W2:Y:S02]  /*01b0*/  LDCU.64 UR4, c[0x0][0x8a8] ;  /* 0x00011500ff0477ac */ /* 0x000ea40008000a00 */
[----:B--2---:R-:W-:-:S04]  /*01c0*/  UISETP.NE.U32.AND UP0, UPT, UR4, URZ, UPT ;  /* 0x000000ff0400728c */ /* 0x004fc8000bf05070 */
[----:B------:R-:W-:-:S09]  /*01d0*/  UISETP.NE.AND.EX UP0, UPT, UR5, URZ, UPT, UP0 ;  /* 0x000000ff0500728c */ /* 0x000fd2000bf05300 */
[----:B------:R-:W-:Y:S05]  /*01e0*/  BRA.U !UP0, `(.L_x_3) ;  /* 0x0000000108107547 */ /* 0x000fea000b800000 */
[----:B------:R-:W2:Y:S01]  /*01f0*/  LDC.64 R2, c[0x0][0x8a8] ;  /* 0x00022a00ff027b82 */ /* 0x000ea20000000a00 */
[----:B------:R-:W2:Y:S02]  /*0200*/  LDCU.64 UR4, c[0x0][0x358] ;  /* 0x00006b00ff0477ac */ /* 0x000ea40008000a00 */
[----:B--2---:R2:W5:Y:S01]  /*0210*/  LDG.E R73, desc[UR4][R2.64] ;  /* 0x0000000402497981 */ /* 0x004562000c1e1900 */
[----:B------:R-:W-:Y:S05]  /*0220*/  BRA `(.L_x_2) ;  /* 0x0000000000087947 */ /* 0x000fea0003800000 */
.L_x_3:
[----:B------:R-:W2:Y:S02]  /*0230*/  LDCU UR4, c[0x0][0x8a0] ;  /* 0x00011400ff0477ac */ /* 0x000ea40008000800 */
[----:B--2---:R-:W-:Y:S02]  /*0240*/  MOV R73, UR4 ;  /* 0x0000000400497c02 */ /* 0x004fe40008000f00 */
.L_x_2:
[----:B------:R-:W-:Y:S01]  /*0250*/  IMAD.U32 R0, RZ, RZ, UR20 ;  /* 0x00000014ff007e24 */ /* 0x000fe2000f8e00ff */
[----:B------:R-:W-:Y:S04]  /*0260*/  BSSY.RECONVERGENT B0, `(.L_x_4) ;  /* 0x000000c000007945 */ /* 0x000fe80003800200 */
[C---:B------:R-:W-:Y:S02]  /*0270*/  ISETP.NE.OR P1, PT, R0.reuse, 0x1, !P3 ;  /* 0x000000010000780c */ /* 0x040fe40005f25670 */
[----:B------:R-:W-:-:S11]  /*0280*/  ISETP.NE.OR P0, PT, R0, 0x3, !P3 ;  /* 0x000000030000780c */ /* 0x000fd60005f05670 */
[----:B------:R-:W-:Y:S05]  /*0290*/  @P1 BRA `(.L_x_5) ;  /* 0x0000000000201947 */ /* 0x000fea0003800000 */
[----:B------:R-:W3:Y:S02]  /*02a0*/  LDCU.64 UR4, c[0x0][0x348] ;  /* 0x00006900ff0477ac */ /* 0x000ee40008000a00 */
[----:B---3--:R-:W-:Y:S02]  /*02b0*/  UIADD3 UR6, UP1, UPT, UR4, 0x80, URZ ;  /* 0x0000008004067890 */ /* 0x008fe4000ff3e0ff */
[----:B------:R-:W-:Y:S02]  /*02c0*/  UIADD3 UR4, UP0, UPT, UR4, 0x180, URZ ;  /* 0x0000018004047890 */ /* 0x000fe4000ff1e0ff */
[----:B------:R-:W-:Y:S02]  /*02d0*/  UIADD3.X UR7, UPT, UPT, URZ, UR5, URZ, UP1, !UPT ;  /* 0x00000005ff077290 */ /* 0x000fe40008ffe4ff */
[----:B------:R-:W-:-:S07]  /*02e0*/  UIADD3.X UR5, UPT, UPT, URZ, UR5, URZ, UP0, !UPT ;  /* 0x00000005ff057290 */ /* 0x000fce00087fe4ff */
[----:B------:R3:W-:Y:S02]  /*02f0*/  UTMACCTL.PF [UR6] ;  /* 0x00000000060079b9 */ /* 0x0007e40008040000 */
[----:B------:R3:W-:Y:S02]  /*0300*/  UTMACCTL.PF [UR4] ;  /* 0x00000000040079b9 */ /* 0x0007e40008040000 */
[----:B---3--:R-:W-:Y:S01]  /*0310*/  NOP ;  /* 0x0000000000007918 */ /* 0x008fe20000000000 */
.L_x_5:
[----:B------:R-:W-:Y:S05]  /*0320*/  BSYNC.RECONVERGENT B0 ;  /* 0x0000000000007941 */ /* 0x000fea0003800200 */
.L_x_4:
[----:B------:R-:W-:Y:S04]  /*0330*/  BSSY.RECONVERGENT B0, `(.L_x_6) ;  /* 0x000000a000007945 */ /* 0x000fe80003800200 */
        /* <DEDUP_REMOVED lines=9> */
.L_x_7:
[----:B------:R-:W-:Y:S05]  /*03d0*/  BSYNC.RECONVERGENT B0 ;  /* 0x0000000000007941 */ /* 0x000fea0003800200 */
.L_x_6:
[----:B------:R-:W3:Y:S01]  /*03e0*/  LDCU.64 UR4, c[0x0][0x888] ;  /* 0x00011100ff0477ac */ /* 0x000ee20008000a00 */
[----:B------:R-:W-:Y:S02]  /*03f0*/  UISETP.EQ.U32.AND UP1, UPT, UR8, URZ, UPT ;  /* 0x000000ff0800728c */ /* 0x000fe4000bf22070 */
[----:B------:R-:W-:Y:S02]  /*0400*/  UPLOP3.LUT UP3, UPT, UPT, UPT, UPT, 0x80, 0x8 ;  /* 0x000000000008789c */ /* 0x000fe40003f6f070 */
[----:B---3--:R-:W-:-:S04]  /*0410*/  UISETP.NE.U32.AND UP0, UPT, UR4, URZ, UPT ;  /* 0x000000ff0400728c */ /* 0x008fc8000bf05070 */
[----:B------:R-:W-:-:S04]  /*0420*/  UISETP.NE.AND.EX UP2, UPT, UR5, URZ, UPT, UP0 ;  /* 0x000000ff0500728c */ /* 0x000fc8000bf45300 */
[----:B------:R-:W-:-:S04]  /*0430*/  UISETP.EQ.OR.EX UP4, UPT, UR9, URZ, !UP2, UP1 ;  /* 0x000000ff0900728c */ /* 0x000fc8000d782710 */
[----:B------:R-:W-:-:S05]  /*0440*/  UP2UR UR63, UPR, URZ, 0x10 ;  /* 0x00000010ff3f7883 */ /* 0x000fca0008000000 */
[----:B------:R-:W-:Y:S07]  /*0450*/  BRA.U !UP4, `(.L_x_8) ;  /* 0x000000010c207547 */ /* 0x000fee000b800000 */
[----:B------:R-:W-:Y:S01]  /*0460*/  UISETP.NE.U32.AND UP1, UPT, UR8, URZ, UPT ;  /* 0x000000ff0800728c */ /* 0x000fe2000bf25070 */
[----:B-----5:R-:W-:Y:S01]  /*0470*/  FSETP.NEU.AND P0, PT, R74, RZ, PT ;  /* 0x000000ff4a00720b */ /* 0x020fe20003f0d000 */
[----:B------:R-:W-:Y:S02]  /*0480*/  USEL UR4, URZ, 0xffffffff, UP2 ;  /* 0xffffffffff047887 */ /* 0x000fe40009000000 */
[----:B------:R-:W-:-:S10]  /*0490*/  UISETP.NE.AND.EX UP1, UPT, UR9, URZ, UPT, UP1 ;  /* 0x000000ff0900728c */ /* 0x000fd4000bf25310 */
[----:B------:R-:W-:Y:S01]  /*04a0*/  VOTEU.ANY UP0, P0 ;  /* 0x0000000000ff7886 */ /* 0x000fe20000000100 */
[----:B------:R-:W-:-:S04]  /*04b0*/  @!UP1 USEL UR4, URZ, 0xffffffff, UP0 ;  /* 0xffffffffff049887 */ /* 0x000fc80008000000 */
[----:B------:R-:W-:-:S04]  /*04c0*/  ULOP3.LUT UR4, UR4, 0x1, URZ, 0xc0, !UPT ;  /* 0x0000000104047892 */ /* 0x000fc8000f8ec0ff */
[----:B------:R-:W-:-:S11]  /*04d0*/  UISETP.NE.U32.AND UP3, UPT, UR4, 0x1, UPT ;  /* 0x000000010400788c */ /* 0x000fd6000bf65070 */
.L_x_8:
[----:B--2---:R-:W2:Y:S02]  /*04e0*/  SHFL.IDX PT, R2, R130, RZ, 0x1f ;  /* 0x00001fff82027589 */ /* 0x004ea400000e0000 */
[----:B--2---:R-:W-:-:S13]  /*04f0*/  ISETP.NE.AND P0, PT, R2, RZ, PT ;  /* 0x000000ff0200720c */ /* 0x004fda0003f05270 */
[----:B------:R-:W-:Y:S05]  /*0500*/  @P0 BRA `(.L_x_9) ;  /* 0x0000000000d40947 */ /* 0x000fea0003800000 */
[----:B------:R-:W-:Y:S01]  /*0510*/  ELECT P0, URZ, PT ;  /* 0x0000000000ff782f */ /* 0x000fe20003800000 */
[----:B------:R-:W-:-:S12]  /*0520*/  BSSY.RECONVERGENT B0, `(.L_x_9) ;  /* 0x0000033000007945 */ /* 0x000fd80003800200 */
[----:B------:R-:W-:Y:S05]  /*0530*/  @!P0 BRA `(.L_x_10) ;  /* 0x0000000000c48947 */ /* 0x000fea0003800000 */
[----:B------:R-:W2:Y:S01]  /*0540*/  S2UR UR4, SR_CgaCtaId ;  /* 0x00000000000479c3 */ /* 0x000ea20000008800 */
[----:B------:R-:W-:Y:S01]  /*0550*/  UMOV UR5, 0x400 ;  /* 0x0000040000057882 */ /* 0x000fe20000000000 */
[----:B------:R-:W-:Y:S01]  /*0560*/  UMOV UR8, 0x1 ;  /* 0x0000000100087882 */ /* 0x000fe20000000000 */
[----:B------:R-:W-:Y:S01]  /*0570*/  UMOV UR6, 0x2 ;  /* 0x0000000200067882 */ /* 0x000fe20000000000 */
[----:B------:R-:W-:-:S04]  /*0580*/  UIADD3 UR8, UPT, UPT, -UR8, 0x100000, URZ ;  /* 0x0010000008087890 */ /* 0x000fc8000fffe1ff */
[----:B------:R-:W-:Y:S02]  /*0590*/  USHF.L.U32 UR9, UR8, 0xb, URZ ;  /* 0x0000000b08097899 */ /* 0x000fe400080006ff */
[----:B------:R-:W-:Y:S02]  /*05a0*/  USHF.L.U32 UR8, UR8, 0x1, URZ ;  /* 0x0000000108087899 */ /* 0x000fe400080006ff */
[----:B------:R-:W-:-:S04]  /*05b0*/  UIADD3 UR6, UPT, UPT, -UR6, 0x100000, URZ ;  /* 0x0010000006067890 */ /* 0x000fc8000fffe1ff */
[----:B------:R-:W-:Y:S02]  /*05c0*/  USHF.L.U32 UR7, UR6, 0xb, URZ ;  /* 0x0000000b06077899 */ /* 0x000fe400080006ff */
[----:B------:R-:W-:Y:S02]  /*05d0*/  USHF.L.U32 UR6, UR6, 0x1, URZ ;  /* 0x0000000106067899 */ /* 0x000fe400080006ff */
[----:B--2---:R-:W-:Y:S01]  /*05e0*/  ULEA UR4, UR4, UR5, 0x18 ;  /* 0x0000000504047291 */ /* 0x004fe2000f8ec0ff */
[----:B------:R-:W2:Y:S11]  /*05f0*/  FENCE.VIEW.ASYNC.S ;  /* 0x00000000000073c6 */ /* 0x000eb60000000000 */
[----:B--2---:R2:W3:Y:S01]  /*0600*/  SYNCS.EXCH.64 URZ, [UR4], UR8 ;  /* 0x0000000804ff75b2 */ /* 0x0044e20008000100 */
[----:B------:R2:W4:Y:S01]  /*0610*/  SYNCS.EXCH.64 URZ, [UR4+0x90], UR6 ;  /* 0x0000900604ff75b2 */ /* 0x0005220008000100 */
[----:B------:R2:W1:Y:S01]  /*0620*/  SYNCS.EXCH.64 URZ, [UR4+0x8], UR8 ;  /* 0x0000080804ff75b2 */ /* 0x0004620008000100 */
        /* <DEDUP_REMOVED lines=32> */
[----:B------:R2:W1:Y:S02]  /*0830*/  SYNCS.EXCH.64 URZ, [UR4+0x118], UR6 ;  /* 0x0001180604ff75b2 */ /* 0x0004640008000100 */
[----:B--234-:R-:W-:Y:S01]  /*0840*/  NOP ;  /* 0x0000000000007918 */ /* 0x01cfe20000000000 */
.L_x_10:
[----:B------:R-:W-:Y:S05]  /*0850*/  BSYNC.RECONVERGENT B0 ;  /* 0x0000000000007941 */ /* 0x000fea0003800200 */
.L_x_9:
[----:B------:R-:W2:Y:S01]  /*0860*/  SHFL.IDX PT, R2, R130, RZ, 0x1f ;  /* 0x00001fff82027589 */ /* 0x000ea200000e0000 */
[----:B------:R-:W-:Y:S01]  /*0870*/  NOP ;  /* 0x0000000000007918 */ /* 0x000fe20000000000 */
[----:B--2---:R-:W-:-:S13]  /*0880*/  ISETP.NE.AND P0, PT, R2, 0x1, PT ;  /* 0x000000010200780c */ /* 0x004fda0003f05270 */
[----:B------:R-:W-:Y:S05]  /*0890*/  @P0 BRA `(.L_x_11) ;  /* 0x0000000000480947 */ /* 0x000fea0003800000 */
        /* <DEDUP_REMOVED lines=9> */
[----:B------:R-:W-:Y:S01]  /*0930*/  USHF.L.U32 UR6, UR6, 0x1, URZ ;  /* 0x0000000106067899 */ /* 0x000fe200080006ff */
[----:B------:R-:W-:Y:S01]  /*0940*/  ELECT P0, URZ, PT ;  /* 0x0000000000ff782f */ /* 0x000fe20003800000 */
[----:B--2---:R-:W-:Y:S01]  /*0950*/  ULEA UR4, UR4, UR5, 0x18 ;  /* 0x0000000504047291 */ /* 0x004fe2000f8ec0ff */
[----:B------:R-:W2:Y:S11]  /*0960*/  FENCE.VIEW.ASYNC.S ;  /* 0x00000000000073c6 */ /* 0x000eb60000000000 */
[----:B--2---:R2:W3:Y:S01]  /*0970*/  SYNCS.EXCH.64 URZ, [UR4+0x120], UR8 ;  /* 0x0001200804ff75b2 */ /* 0x0044e20008000100 */
[----:B------:R2:W4:Y:S01]  /*0980*/  SYNCS.EXCH.64 URZ, [UR4+0x130], UR6 ;  /* 0x0001300604ff75b2 */ /* 0x0005220008000100 */
[----:B------:R2:W1:Y:S01]  /*0990*/  SYNCS.EXCH.64 URZ, [UR4+0x128], UR8 ;  /* 0x0001280804ff75b2 */ /* 0x0004620008000100 */
[----:B------:R2:W1:Y:S01]  /*09a0*/  SYNCS.EXCH.64 URZ, [UR4+0x138], UR6 ;  /* 0x0001380604ff75b2 */ /* 0x0004620008000100 */
[----:B------:R-:W-:Y:S01]  /*09b0*/  NOP ;  /* 0x0000000000007918 */ /* 0x000fe20000000000 */
.L_x_11:
[----:B------:R-:W2:Y:S01]  /*09c0*/  SHFL.IDX PT, R2, R130, RZ, 0x1f ;  /* 0x00001fff82027589 */ /* 0x000ea200000e0000 */
[----:B------:R-:W-:Y:S01]  /*09d0*/  NOP ;  /* 0x0000000000007918 */ /* 0x000fe20000000000 */
[----:B--2---:R-:W-:-:S13]  /*09e0*/  ISETP.NE.AND P0, PT, R2, 0x3, PT ;  /* 0x000000030200780c */ /* 0x004fda0003f05270 */
[----:B------:R-:W-:Y:S05]  /*09f0*/  @P0 BRA `(.L_x_12) ;  /* 0x0000000000300947 */ /* 0x000fea0003800000 */
[----:B------:R-:W2:Y:S01]  /*0a00*/  S2UR UR4, SR_CgaCtaId ;  /* 0x00000000000479c3 */ /* 0x000ea20000008800 */
[----:B------:R-:W-:Y:S01]  /*0a10*/  UMOV UR6, 0x400 ;  /* 0x0000040000067882 */ /* 0x000fe20000000000 */
[----:B------:R-:W-:Y:S01]  /*0a20*/  UMOV UR5, 0x20 ;  /* 0x0000002000057882 */ /* 0x000fe20000000000 */
[----:B------:R-:W-:Y:S01]  /*0a30*/  ELECT P0, URZ, PT ;  /* 0x0000000000ff782f */ /* 0x000fe20003800000 */
[----:B--2---:R-:W-:Y:S02]  /*0a40*/  ULEA UR6, UR4, UR6, 0x18 ;  /* 0x0000000604067291 */ /* 0x004fe4000f8ec0ff */
[----:B------:R-:W-:-:S04]  /*0a50*/  UIADD3 UR4, UPT, UPT, -UR5, 0x100000, URZ ;  /* 0x0010000005047890 */ /* 0x000fc8000fffe1ff */
[----:B------:R-:W-:Y:S02]  /*0a60*/  USHF.L.U32 UR5, UR4, 0xb, URZ ;  /* 0x0000000b04057899 */ /* 0x000fe400080006ff */
[----:B------:R-:W-:Y:S01]  /*0a70*/  USHF.L.U32 UR4, UR4, 0x1, URZ ;  /* 0x0000000104047899 */ /* 0x000fe200080006ff */
[----:B------:R-:W2:Y:S11]  /*0a80*/  FENCE.VIEW.ASYNC.S ;  /* 0x00000000000073c6 */ /* 0x000eb60000000000 */
[----:B--2---:R2:W1:Y:S01]  /*0a90*/  SYNCS.EXCH.64 URZ, [UR6+0x140], UR4 ;  /* 0x0001400406ff75b2 */ /* 0x0044620008000100 */
[----:B------:R2:W1:Y:S01]  /*0aa0*/  SYNCS.EXCH.64 URZ, [UR6+0x148], UR4 ;  /* 0x0001480406ff75b2 */ /* 0x0004620008000100 */
[----:B------:R-:W-:Y:S01]  /*0ab0*/  NOP ;  /* 0x0000000000007918 */ /* 0x000fe20000000000 */
.L_x_12:
[----:B------:R-:W3:Y:S01]  /*0ac0*/  SHFL.IDX PT, R2, R130, RZ, 0x1f ;  /* 0x00001fff82027589 */ /* 0x000ee200000e0000 */
[----:B------:R-:W-:Y:S01]  /*0ad0*/  NOP ;  /* 0x0000000000007918 */ /* 0x000fe20000000000 */
[----:B---3--:R-:W-:-:S13]  /*0ae0*/  ISETP.NE.AND P0, PT, R2, 0x4, PT ;  /* 0x000000040200780c */ /* 0x008fda0003f05270 */
[----:B------:R-:W-:Y:S05]  /*0af0*/  @P0 BRA `(.L_x_13) ;  /* 0x00000000004c0947 */ /* 0x000fea0003800000 */
[----:B--2---:R-:W2:Y:S01]  /*0b00*/  S2UR UR6, SR_CgaCtaId ;  /* 0x00000000000679c3 */ /* 0x004ea20000008800 */
[----:B------:R-:W-:Y:S01]  /*0b10*/  UMOV UR4, 0x1e0 ;  /* 0x000001e000047882 */ /* 0x000fe20000000000 */
[----:B------:R-:W-:Y:S01]  /*0b20*/  UMOV UR5, 0x400 ;  /* 0x0000040000057882 */ /* 0x000fe20000000000 */
[----:B------:R-:W-:Y:S01]  /*0b30*/  USEL UR4, UR4, 0x1a0, UP3 ;  /* 0x000001a004047887 */ /* 0x000fe20009800000 */
[----:B------:R-:W-:Y:S01]  /*0b40*/  UMOV UR8, 0x1 ;  /* 0x0000000100087882 */ /* 0x000fe20000000000 */
[----:B------:R-:W-:Y:S01]  /*0b50*/  ELECT P0, URZ, PT ;  /* 0x0000000000ff782f */ /* 0x000fe20003800000 */
[----:B------:R-:W-:-:S04]  /*0b60*/  UIADD3 UR8, UPT, UPT, -UR8, 0x100000, URZ ;  /* 0x0010000008087890 */ /* 0x000fc8000fffe1ff */
[----:B------:R-:W-:Y:S02]  /*0b70*/  USHF.L.U32 UR9, UR8, 0xb, URZ ;  /* 0x0000000b08097899 */ /* 0x000fe400080006ff */
[----:B------:R-:W-:Y:S02]  /*0b80*/  USHF.L.U32 UR8, UR8, 0x1, URZ ;  /* 0x0000000108087899 */ /* 0x000fe400080006ff */
[----:B--2---:R-:W-:Y:S02]  /*0b90*/  ULEA UR6, UR6, UR5, 0x18 ;  /* 0x0000000506067291 */ /* 0x004fe4000f8ec0ff */
[----:B------:R-:W-:-:S04]  /*0ba0*/  UIADD3 UR4, UPT, UPT, -UR4, 0x100000, URZ ;  /* 0x0010000004047890 */ /* 0x000fc8000fffe1ff */
[----:B------:R-:W-:Y:S02]  /*0bb0*/  USHF.L.U32 UR5, UR4, 0xb, URZ ;  /* 0x0000000b04057899 */ /* 0x000fe400080006ff */
[----:B------:R-:W-:Y:S01]  /*0bc0*/  USHF.L.U32 UR4, UR4, 0x1, URZ ;  /* 0x0000000104047899 */ /* 0x000fe200080006ff */
[----:B------:R-:W2:Y:S03]  /*0bd0*/  FENCE.VIEW.ASYNC.S ;  /* 0x00000000000073c6 */ /* 0x000ea60000000000 */
[----:B--2---:R3:W2:Y:S08]  /*0be0*/  SYNCS.EXCH.64 URZ, [UR6+0x150], UR8 ;  /* 0x0001500806ff75b2 */ /* 0x0046b00008000100 */
[----:B------:R3:W1:Y:S01]  /*0bf0*/  SYNCS.EXCH.64 URZ, [UR6+0x160], UR4 ;  /* 0x0001600406ff75b2 */ /* 0x0006620008000100 */
[----:B------:R3:W1:Y:S01]  /*0c00*/  SYNCS.EXCH.64 URZ, [UR6+0x158], UR8 ;  /* 0x0001580806ff75b2 */ /* 0x0006620008000100 */
[----:B------:R3:W1:Y:S02]  /*0c10*/  SYNCS.EXCH.64 URZ, [UR6+0x168], UR4 ;  /* 0x0001680406ff75b2 */ /* 0x0006640008000100 */
[----:B---3--:R-:W-:Y:S01]  /*0c20*/  NOP ;  /* 0x0000000000007918 */ /* 0x008fe20000000000 */
.L_x_13:
[----:B------:R-:W3:Y:S01]  /*0c30*/  SHFL.IDX PT, R2, R130, RZ, 0x1f ;  /* 0x00001fff82027589 */ /* 0x000ee200000e0000 */
[----:B------:R-:W-:Y:S01]  /*0c40*/  NOP ;  /* 0x0000000000007918 */ /* 0x000fe20000000000 */
[----:B---3--:R-:W-:-:S13]  /*0c50*/  ISETP.NE.AND P0, PT, R2, 0x5, PT ;  /* 0x000000050200780c */ /* 0x008fda0003f05270 */
[----:B------:R-:W-:Y:S05]  /*0c60*/  @P0 BRA `(.L_x_14) ;  /* 0x0000000000580947 */ /* 0x000fea0003800000 */
[----:B--2---:R-:W2:Y:S01]  /*0c70*/  S2UR UR4, SR_CgaCtaId ;  /* 0x00000000000479c3 */ /* 0x004ea20000008800 */
        /* <DEDUP_REMOVED lines=12> */
[----:B--2---:R3:W2:Y:S01]  /*0d40*/  SYNCS.EXCH.64 URZ, [UR4+0x170], UR8 ;  /* 0x0001700804ff75b2 */ /* 0x0046a20008000100 */
[----:B------:R3:W1:Y:S01]  /*0d50*/  SYNCS.EXCH.64 URZ, [UR4+0x190], UR6 ;  /* 0x0001900604ff75b2 */ /* 0x0006620008000100 */
[----:B------:R3:W1:Y:S01]  /*0d60*/  SYNCS.EXCH.64 URZ, [UR4+0x178], UR8 ;  /* 0x0001780804ff75b2 */ /* 0x0006620008000100 */
[----:B------:R3:W1:Y:S01]  /*0d70*/  SYNCS.EXCH.64 URZ, [UR4+0x198], UR6 ;  /* 0x0001980604ff75b2 */ /* 0x0006620008000100 */
[----:B------:R3:W1:Y:S01]  /*0d80*/  SYNCS.EXCH.64 URZ, [UR4+0x180], UR8 ;  /* 0x0001800804ff75b2 */ /* 0x0006620008000100 */
[----:B------:R3:W1:Y:S01]  /*0d90*/  SYNCS.EXCH.64 URZ, [UR4+0x1a0], UR6 ;  /* 0x0001a00604ff75b2 */ /* 0x0006620008000100 */
[----:B------:R3:W1:Y:S01]  /*0da0*/  SYNCS.EXCH.64 URZ, [UR4+0x188], UR8 ;  /* 0x0001880804ff75b2 */ /* 0x0006620008000100 */
[----:B------:R3:W1:Y:S02]  /*0db0*/  SYNCS.EXCH.64 URZ, [UR4+0x1a8], UR6 ;  /* 0x0001a80604ff75b2 */ /* 0x0006640008000100 */
[----:B---3--:R-:W-:Y:S01]  /*0dc0*/  NOP ;  /* 0x0000000000007918 */ /* 0x008fe20000000000 */
.L_x_14:
[----:B------:R-:W3:Y:S01]  /*0dd0*/  SHFL.IDX PT, R2, R130, RZ, 0x1f ;  /* 0x00001fff82027589 */ /* 0x000ee200000e0000 */
[----:B------:R-:W1:Y:S01]  /*0de0*/  S2UR UR44, SR_CgaCtaId ;  /* 0x00000000002c79c3 */ /* 0x000e620000008800 */
[----:B------:R-:W-:Y:S01]  /*0df0*/  NOP ;  /* 0x0000000000007918 */ /* 0x000fe20000000000 */
[----:B---3--:R-:W-:-:S13]  /*0e00*/  ISETP.NE.AND P0, PT, R2, 0x3, PT ;  /* 0x000000030200780c */ /* 0x008fda0003f05270 */
[----:B-1----:R-:W-:Y:S05]  /*0e10*/  @P0 BRA `(.L_x_15) ;  /* 0x0000000000340947 */ /* 0x002fea0003800000 */
[----:B--2---:R-:W-:Y:S01]  /*0e20*/  UMOV UR4, 0x400 ;  /* 0x0000040000047882 */ /* 0x004fe20000000000 */
[----:B------:R-:W-:Y:S01]  /*0e30*/  UMOV UR6, 0x20 ;  /* 0x0000002000067882 */ /* 0x000fe20000000000 */
[----:B------:R-:W-:Y:S02]  /*0e40*/  ULEA UR4, UR44, UR4, 0x18 ;  /* 0x000000042c047291 */ /* 0x000fe4000f8ec0ff */
[----:B------:R-:W-:-:S04]  /*0e50*/  UIADD3 UR6, UPT, UPT, -UR6, 0x100000, URZ ;  /* 0x0010000006067890 */ /* 0x000fc8000fffe1ff */
[----:B------:R-:W-:Y:S02]  /*0e60*/  USHF.L.U32 UR7, UR6, 0xb, URZ ;  /* 0x0000000b06077899 */ /* 0x000fe400080006ff */
[----:B------:R-:W-:Y:S01]  /*0e70*/  USHF.L.U32 UR6, UR6, 0x1, URZ ;  /* 0x0000000106067899 */ /* 0x000fe200080006ff */
[----:B------:R-:W-:Y:S01]  /*0e80*/  ELECT P0, URZ, PT ;  /* 0x0000000000ff782f */ /* 0x000fe20003800000 */
[----:B------:R-:W1:Y:S10]  /*0e90*/  FENCE.VIEW.ASYNC.S ;  /* 0x00000000000073c6 */ /* 0x000e740000000000 */
[----:B-1----:R1:W3:Y:S01]  /*0ea0*/  SYNCS.EXCH.64 URZ, [UR4+0x1b0], UR6 ;  /* 0x0001b00604ff75b2 */ /* 0x0022e20008000100 */
[----:B------:R1:W2:Y:S01]  /*0eb0*/  SYNCS.EXCH.64 URZ, [UR4+0x1c0], UR6 ;  /* 0x0001c00604ff75b2 */ /* 0x0002a20008000100 */
[----:B------:R1:W1:Y:S01]  /*0ec0*/  SYNCS.EXCH.64 URZ, [UR4+0x1b8], UR6 ;  /* 0x0001b80604ff75b2 */ /* 0x0002620008000100 */
[----:B------:R1:W1:Y:S01]  /*0ed0*/  SYNCS.EXCH.64 URZ, [UR4+0x1c8], UR6 ;  /* 0x0001c80604ff75b2 */ /* 0x0002620008000100 */
[----:B------:R-:W-:Y:S01]  /*0ee0*/  NOP ;  /* 0x0000000000007918 */ /* 0x000fe20000000000 */
.L_x_15:
[----:B------:R-:W4:Y:S01]  /*0ef0*/  LDCU UR24, c[0x0][0x36c] ;  /* 0x00006d80ff1877ac */ /* 0x000f220008000800 */
[----:B------:R-:W-:Y:S01]  /*0f00*/  ISETP.NE.OR P3, PT, R0, 0x2, !P3 ;  /* 0x000000020000780c */ /* 0x000fe20005f65670 */
[----:B------:R-:W-:Y:S01]  /*0f10*/  NOP ;  /* 0x0000000000007918 */ /* 0x000fe20000000000 */
[----:B------:R-:W-:Y:S01]  /*0f20*/  LOP3.LUT R0, R136, 0x1f, RZ, 0xc0, !PT ;  /* 0x0000001f88007812 */ /* 0x000fe200078ec0ff */
[----:B------:R-:W-:Y:S02]  /*0f30*/  UISETP.NE.AND UP4, UPT, UR20, 0x2, UPT ;  /* 0x000000021400788c */ /* 0x000fe4000bf85270 */
[----:B------:R-:W-:Y:S02]  /*0f40*/  UISETP.NE.AND UP5, UPT, UR20, URZ, UPT ;  /* 0x000000ff1400728c */ /* 0x000fe4000bfa5270 */
[----:B----4-:R-:W-:-:S09]  /*0f50*/  UISETP.EQ.U32.AND UP0, UPT, UR24, 0x1, UPT ;  /* 0x000000011800788c */ /* 0x010fd2000bf02070 */
[----:B------:R-:W-:Y:S05]  /*0f60*/  BRA.U !UP0, `(.L_x_16) ;  /* 0x0000000108087547 */ /* 0x000fea000b800000 */
[----:B-123--:R-:W-:Y:S01]  /*0f70*/  UCGABAR_ARV ;  /* 0x00000000000079c7 */ /* 0x00efe20008000000 */
[----:B------:R-:W-:Y:S05]  /*0f80*/  BRA `(.L_x_17) ;  /* 0x0000000000047947 */ /* 0x000fea0003800000 */
.L_x_16:
[----:B-123--:R-:W-:Y:S01]  /*0f90*/  NOP ;  /* 0x0000000000007918 */ /* 0x00efe20000000000 */
.L_x_17:
[----:B------:R-:W1:Y:S01]  /*0fa0*/  S2UR UR7, SR_CTAID.X ;  /* 0x00000000000779c3 */ /* 0x000e620000002500 */
[----:B------:R-:W-:-:S05]  /*0fb0*/  CS2R.32 R3, SR_CgaSize ;  /* 0x0000000000037805 */ /* 0x000fca0000008a00 */
[----:B------:R-:W-:-:S05]  /*0fc0*/  IMAD R3, R3, -0xa0, RZ ;  /* 0xffffff6003037824 */ /* 0x000fca00078e02ff */
[----:B------:R-:W-:-:S14]  /*0fd0*/  R2UR UR5, R3 ;  /* 0x00000000030572ca */ /* 0x000fdc00000e0000 */
[----:B------:R-:W2:Y:S01]  /*0fe0*/  LDCU UR5, c[0x0][UR5+0x2b0] ;  /* 0x00005600050577ac */ /* 0x000ea20008000800 */
[----:B------:R-:W-:-:S05]  /*0ff0*/  CS2R.32 R3, SR_CgaSize ;  /* 0x0000000000037805 */ /* 0x000fca0000008a00 */
[----:B------:R-:W-:-:S05]  /*1000*/  IMAD R3, R3, -0xa0, RZ ;  /* 0xffffff6003037824 */ /* 0x000fca00078e02ff */
[----:B------:R-:W-:-:S14]  /*1010*/  R2UR UR4, R3 ;  /* 0x00000000030472ca */ /* 0x000fdc00000e0000 */
[----:B------:R-:W3:Y:S01]  /*1020*/  LDCU UR4, c[0x0][UR4+0x2b4] ;  /* 0x00005680040477ac */ /* 0x000ee20008000800 */
[----:B------:R-:W4:Y:S01]  /*1030*/  S2UR UR8, SR_CTAID.Y ;  /* 0x00000000000879c3 */ /* 0x000f220000002600 */
[----:B------:R-:W-:-:S05]  /*1040*/  CS2R.32 R3, SR_CgaSize ;  /* 0x0000000000037805 */ /* 0x000fca0000008a00 */
[----:B------:R-:W-:-:S05]  /*1050*/  IMAD R3, R3, -0xa0, RZ ;  /* 0xffffff6003037824 */ /* 0x000fca00078e02ff */
[----:B------:R-:W-:-:S14]  /*1060*/  R2UR UR59, R3 ;  /* 0x00000000033b72ca */ /* 0x000fdc00000e0000 */
[----:B------:R-:W3:Y:S01]  /*1070*/  LDCU UR59, c[0x0][UR59+0x2a0] ;  /* 0x000054003b3b77ac */ /* 0x000ee20008000800 */
[----:B------:R-:W-:-:S05]  /*1080*/  CS2R.32 R3, SR_CgaSize ;  /* 0x0000000000037805 */ /* 0x000fca0000008a00 */
[----:B------:R-:W-:-:S05]  /*1090*/  IMAD R3, R3, -0xa0, RZ ;  /* 0xffffff6003037824 */ /* 0x000fca00078e02ff */
[----:B------:R-:W-:-:S14]  /*10a0*/  R2UR UR58, R3 ;  /* 0x00000000033a72ca */ /* 0x000fdc00000e0000 */
[----:B------:R-:W3:Y:S01]  /*10b0*/  LDCU UR58, c[0x0][UR58+0x2a4] ;  /* 0x000054803a3a77ac */ /* 0x000ee20008000800 */
[----:B------:R-:W3:Y:S01]  /*10c0*/  S2UR UR36, SR_CTAID.Z ;  /* 0x00000000002479c3 */ /* 0x000ee20000002700 */
[----:B------:R-:W3:Y:S01]  /*10d0*/  LDCU UR21, c[0x0][0xb24] ;  /* 0x00016480ff1577ac */ /* 0x000ee20008000800 */
[----:B------:R-:W3:Y:S01]  /*10e0*/  LDCU UR42, c[0x0][0xb24] ;  /* 0x00016480ff2a77ac */ /* 0x000ee20008000800 */
[----:B-1----:R-:W-:Y:S01]  /*10f0*/  I2FP.F32.U32 R3, UR7 ;  /* 0x0000000700037c45 */ /* 0x002fe20008201000 */
[----:B------:R-:W1:Y:S04]  /*1100*/  LDCU UR23, c[0x0][0xb30] ;  /* 0x00016600ff1777ac */ /* 0x000e680008000800 */
[----:B--2---:R-:W-:Y:S01]  /*1110*/  FMUL R3, R3, UR5 ;  /* 0x0000000503037c20 */ /* 0x004fe20008400000 */
[----:B------:R-:W-:Y:S01]  /*1120*/  UMOV UR47, UR7 ;  /* 0x00000007002f7c82 */ /* 0x000fe20008000000 */
[----:B----4-:R-:W-:Y:S01]  /*1130*/  I2FP.F32.U32 R2, UR8 ;  /* 0x0000000800027c45 */ /* 0x010fe20008201000 */
[----:B------:R-:W-:-:S03]  /*1140*/  UMOV UR48, UR8 ;  /* 0x0000000800307c82 */ /* 0x000fc60008000000 */
[----:B------:R-:W2:Y:S01]  /*1150*/  F2I.U32.TRUNC.NTZ R3, R3 ;  /* 0x0000000300037305 */ /* 0x000ea2000020f000 */
[----:B---3--:R-:W-:Y:S01]  /*1160*/  FMUL R2, R2, UR4 ;  /* 0x0000000402027c20 */ /* 0x008fe20008400000 */
[----:B------:R-:W-:-:S04]  /*1170*/  ULOP3.LUT UR4, UR44, 0x1, URZ, 0xc0, !UPT ;  /* 0x000000012c047892 */ /* 0x000fc8000f8ec0ff */
[----:B------:R-:W-:Y:S02]  /*1180*/  UISETP.NE.U32.AND UP6, UPT, UR4, 0x1, UPT ;  /* 0x000000010400788c */ /* 0x000fe4000bfc5070 */
[----:B------:R-:W3:Y:S02]  /*1190*/  F2I.U32.TRUNC.NTZ R2, R2 ;  /* 0x0000000200027305 */ /* 0x000ee4000020f000 */
[----:B------:R-:W-:Y:S01]  /*11a0*/  USEL UR4, URZ, 0x700, UP6 ;  /* 0x00000700ff047887 */ /* 0x000fe2000b000000 */
[----:B--2---:R-:W-:Y:S02]  /*11b0*/  R2UR UR6, R3 ;  /* 0x00000000030672ca */ /* 0x004fe400000e0000 */
[----:B---3--:R-:W-:Y:S02]  /*11c0*/  R2UR UR5, R2 ;  /* 0x00000000020572ca */ /* 0x008fe400000e0000 */
[----:B------:R-:W-:-:S09]  /*11d0*/  PRMT R2, RZ, 0x7610, R2 ;  /* 0x00007610ff027816 */ /* 0x000fd20000000002 */
[----:B------:R-:W-:-:S04]  /*11e0*/  UIADD3 UR6, UPT, UPT, -UR6, URZ, URZ ;  /* 0x000000ff06067290 */ /* 0x000fc8000fffe1ff */
[----:B------:R-:W-:Y:S02]  /*11f0*/  UIMAD UR59, UR59, UR6, UR7 ;  /* 0x000000063b3b72a4 */ /* 0x000fe4000f8e0207 */
[----:B------:R-:W-:-:S04]  /*1200*/  UIADD3 UR5, UPT, UPT, -UR5, URZ, URZ ;  /* 0x000000ff05057290 */ /* 0x000fc8000fffe1ff */
[----:B------:R-:W-:Y:S01]  /*1210*/  UIMAD UR58, UR58, UR5, UR8 ;  /* 0x000000053a3a72a4 */ /* 0x000fe2000f8e0208 */
[----:B-1----:R-:W-:Y:S11]  /*1220*/  BRA.U UP5, `(.L_x_18) ;  /* 0x0000000105247547 */ /* 0x002ff6000b800000 */
[----:B------:R-:W-:-:S04]  /*1230*/  UISETP.NE.AND UP0, UPT, UR58, URZ, UPT ;  /* 0x000000ff3a00728c */ /* 0x000fc8000bf05270 */
[----:B------:R-:W-:Y:S02]  /*1240*/  USEL UR5, URZ, 0x2, UP0 ;  /* 0x00000002ff057887 */ /* 0x000fe40008000000 */
[----:B------:R-:W-:-:S04]  /*1250*/  UISETP.NE.AND UP0, UPT, UR58, URZ, UPT ;  /* 0x000000ff3a00728c */ /* 0x000fc8000bf05270 */
[----:B------:R-:W-:-:S04]  /*1260*/  UISETP.EQ.OR UP0, UPT, UR59, URZ, !UP0 ;  /* 0x000000ff3b00728c */ /* 0x000fc8000c702670 */
[----:B------:R-:W-:Y:S02]  /*1270*/  USEL UR6, URZ, 0x1, !UP0 ;  /* 0x00000001ff067887 */ /* 0x000fe4000c000000 */
[----:B------:R-:W-:-:S04]  /*1280*/  UISETP.NE.AND UP0, UPT, UR59, 0x1, UPT ;  /* 0x000000013b00788c */ /* 0x000fc8000bf05270 */
[----:B------:R-:W-:-:S04]  /*1290*/  USEL UR5, UR5, 0x2, UP0 ;  /* 0x0000000205057887 */ /* 0x000fc80008000000 */
[----:B------:R-:W-:-:S06]  /*12a0*/  UIADD3 UR5, UPT, UPT, UR6, UR5, URZ ;  /* 0x0000000506057290 */ /* 0x000fcc000fffe0ff */
[----:B------:R-:W-:-:S07]  /*12b0*/  MOV R2, UR5 ;  /* 0x0000000500027c02 */ /* 0x000fce0008000f00 */
.L_x_18:
[----:B------:R-:W-:-:S09]  /*12c0*/  UISETP.GE.AND UP0, UPT, UR21, 0x1, UPT ;  /* 0x000000011500788c */ /* 0x000fd2000bf06270 */
[----:B------:R-:W-:Y:S05]  /*12d0*/  BRA.U !UP0, `(.L_x_19) ;  /* 0x0000000108d07547 */ /* 0x000fea000b800000 */
[----:B------:R-:W1:Y:S01]  /*12e0*/  LDCU UR22, c[0x0][0xb0c] ;  /* 0x00016180ff1677ac */ /* 0x000e620008000800 */
[----:B------:R-:W2:Y:S01]  /*12f0*/  LDCU.128 UR16, c[0x0][0xb10] ;  /* 0x00016200ff1077ac */ /* 0x000ea20008000c00 */
[----:B------:R-:W3:Y:S01]  /*1300*/  LDCU UR7, c[0x0][0x370] ;  /* 0x00006e00ff0777ac */ /* 0x000ee20008000800 */
[----:B------:R-:W-:Y:S02]  /*1310*/  UISETP.NE.AND UP1, UPT, UR21, 0x1, UPT ;  /* 0x000000011500788c */ /* 0x000fe4000bf25270 */
[----:B-1----:R-:W-:Y:S02]  /*1320*/  UISETP.NE.AND UP0, UPT, UR22, 0x1, UPT ;  /* 0x000000011600788c */ /* 0x002fe4000bf05270 */
[----:B--2---:R-:W-:Y:S02]  /*1330*/  UIMAD.WIDE.U32 UR10, UR47, UR16, URZ ;  /* 0x000000102f0a72a5 */ /* 0x004fe4000f8e00ff */
[----:B---3--:R-:W-:-:S05]  /*1340*/  UIMAD.WIDE.U32 UR8, UR7, UR16, URZ ;  /* 0x00000010070872a5 */ /* 0x008fca000f8e00ff */
[----:B------:R-:W-:Y:S01]  /*1350*/  UMOV UR6, UR11 ;  /* 0x0000000b00067c82 */ /* 0x000fe20008000000 */
[----:B------:R-:W-:Y:S02]  /*1360*/  UIMAD.WIDE.U32 UR10, UR48, UR19, URZ ;  /* 0x00000013300a72a5 */ /* 0x000fe4000f8e00ff */
[----:B------:R-:W-:Y:S01]  /*1370*/  USHF.R.U32.HI UR6, URZ, UR17, UR6 ;  /* 0x00000011ff067299 */ /* 0x000fe20008011606 */
[----:B------:R-:W-:Y:S02]  /*1380*/  UMOV UR8, UR9 ;  /* 0x0000000900087c82 */ /* 0x000fe40008000000 */
[----:B------:R-:W-:Y:S02]  /*1390*/  @UP0 USHF.R.U32.HI UR7, URZ, UR17, UR8 ;  /* 0x00000011ff070299 */ /* 0x000fe40008011608 */
[----:B------:R-:W1:Y:S01]  /*13a0*/  LDCU UR8, c[0x0][0x374] ;  /* 0x00006e80ff0877ac */ /* 0x000e620008000800 */
[----:B------:R-:W2:Y:S01]  /*13b0*/  LDCU UR9, c[0x0][0xb20] ;  /* 0x00016400ff0977ac */ /* 0x000ea20008000800 */
[----:B------:R-:W-:-:S02]  /*13c0*/  UMOV UR5, UR11 ;  /* 0x0000000b00057c82 */ /* 0x000fc40008000000 */
[----:B------:R-:W3:Y:S01]  /*13d0*/  LDCU.64 UR10, c[0x0][0xb28] ;  /* 0x00016500ff0a77ac */ /* 0x000ee20008000a00 */
[----:B------:R-:W-:Y:S02]  /*13e0*/  USEL UR6, UR47, UR6, !UP0 ;  /* 0x000000062f067287 */ /* 0x000fe4000c000000 */
[----:B------:R-:W-:Y:S02]  /*13f0*/  UISETP.NE.AND UP0, UPT, UR18, 0x1, UPT ;  /* 0x000000011200788c */ /* 0x000fe4000bf05270 */
[----:B-1----:R-:W-:Y:S02]  /*1400*/  UIMAD.WIDE.U32 UR12, UR8, UR19, URZ ;  /* 0x00000013080c72a5 */ /* 0x002fe4000f8e00ff */
[----:B--2---:R-:W-:-:S05]  /*1410*/  USHF.R.U32.HI UR5, URZ, UR9, UR5 ;  /* 0x00000009ff057299 */ /* 0x004fca0008011605 */
[----:B------:R-:W-:Y:S01]  /*1420*/  UMOV UR12, UR13 ;  /* 0x0000000d000c7c82 */ /* 0x000fe20008000000 */
[----:B------:R-:W-:Y:S02]  /*1430*/  USEL UR5, UR48, UR5, !UP0 ;  /* 0x0000000530057287 */ /* 0x000fe4000c000000 */
[----:B------:R-:W-:Y:S02]  /*1440*/  @UP0 USHF.R.U32.HI UR8, URZ, UR9, UR12 ;  /* 0x00000009ff080299 */ /* 0x000fe4000801160c */
[----:B---3--:R-:W-:Y:S02]  /*1450*/  UIMAD.WIDE.U32 UR14, UR7, UR10, URZ ;  /* 0x0000000a070e72a5 */ /* 0x008fe4000f8e00ff */
[----:B------:R-:W-:-:S05]  /*1460*/  UIMAD.WIDE.U32 UR12, UR8, UR10, URZ ;  /* 0x0000000a080c72a5 */ /* 0x000fca000f8e00ff */
[----:B------:R-:W-:Y:S02]  /*1470*/  UMOV UR14, UR15 ;  /* 0x0000000f000e7c82 */ /* 0x000fe40008000000 */
[----:B------:R-:W-:Y:S01]  /*1480*/  UMOV UR12, UR13 ;  /* 0x0000000d000c7c82 */ /* 0x000fe20008000000 */
[----:B------:R-:W-:Y:S02]  /*1490*/  @UP1 USHF.R.U32.HI UR7, URZ, UR11, UR14 ;  /* 0x0000000bff071299 */ /* 0x000fe4000801160e */
[----:B------:R-:W-:Y:S02]  /*14a0*/  @UP1 USHF.R.U32.HI UR8, URZ, UR11, UR12 ;  /* 0x0000000bff081299 */ /* 0x000fe4000801160c */
[----:B------:R-:W-:Y:S02]  /*14b0*/  UIMAD.WIDE.U32 UR12, UR5, UR10, URZ ;  /* 0x0000000a050c72a5 */ /* 0x000fe4000f8e00ff */
[----:B------:R-:W-:Y:S02]  /*14c0*/  UIMAD UR8, UR8, UR21, URZ ;  /* 0x00000015080872a4 */ /* 0x000fe4000f8e02ff */
[----:B------:R-:W-:-:S02]  /*14d0*/  UIMAD UR9, UR7, UR21, URZ ;  /* 0x00000015070972a4 */ /* 0x000fc4000f8e02ff */
[----:B------:R-:W-:-:S04]  /*14e0*/  UISETP.GE.AND UP0, UPT, UR5, UR8, UPT ;  /* 0x000000080500728c */ /* 0x000fc8000bf06270 */
[----:B------:R-:W-:Y:S02]  /*14f0*/  UISETP.GE.OR UP0, UPT, UR6, UR9, UP0 ;  /* 0x000000090600728c */ /* 0x000fe40008706670 */
[----:B------:R-:W-:-:S03]  /*1500*/  UIMAD.WIDE.U32 UR8, UR6, UR10, URZ ;  /* 0x0000000a060872a5 */ /* 0x000fc6000f8e00ff */
[----:B------:R-:W-:Y:S02]  /*1510*/  UMOV UR10, UR13 ;  /* 0x0000000d000a7c82 */ /* 0x000fe40008000000 */
[----:B------:R-:W-:-:S04]  /*1520*/  USHF.R.U32.HI UR10, URZ, UR11, UR10 ;  /* 0x0000000bff0a7299 */ /* 0x000fc8000801160a */
[----:B------:R-:W-:Y:S02]  /*1530*/  USEL UR8, UR5, UR10, !UP1 ;  /* 0x0000000a05087287 */ /* 0x000fe4000c800000 */
[----:B------:R-:W-:Y:S02]  /*1540*/  @!UP0 USHF.R.U32.HI UR9, URZ, UR11, UR9 ;  /* 0x0000000bff098299 */ /* 0x000fe40008011609 */
[----:B------:R-:W-:Y:S02]  /*1550*/  UIADD3 UR10, UPT, UPT, -UR8, URZ, URZ ;  /* 0x000000ff080a7290 */ /* 0x000fe4000fffe1ff */
[----:B------:R-:W-:Y:S02]  /*1560*/  @!UP0 USEL UR9, UR6, UR9, !UP1 ;  /* 0x0000000906098287 */ /* 0x000fe4000c800000 */
[----:B------:R-:W-:Y:S02]  /*1570*/  UIMAD UR10, UR21, UR10, UR5 ;  /* 0x0000000a150a72a4 */ /* 0x000fe4000f8e0205 */
[----:B------:R-:W-:-:S02]  /*1580*/  UIADD3 UR11, UPT, UPT, -UR6, URZ, URZ ;  /* 0x000000ff060b7290 */ /* 0x000fc4000fffe1ff */
[----:B------:R-:W-:Y:S02]  /*1590*/  @!UP0 UIMAD UR10, UR10, UR7, UR9 ;  /* 0x000000070a0a82a4 */ /* 0x000fe4000f8e0209 */
[----:B------:R-:W-:Y:S02]  /*15a0*/  @!UP0 UIADD3 UR8, UPT, UPT, UR8, -UR9, URZ ;  /* 0x8000000908088290 */ /* 0x000fe4000fffe0ff */
[----:B------:R-:W-:Y:S02]  /*15b0*/  UIADD3 UR7, UPT, UPT, -UR5, URZ, URZ ;  /* 0x000000ff05077290 */ /* 0x000fe4000fffe1ff */
[----:B------:R-:W-:Y:S02]  /*15c0*/  @!UP0 UIMAD UR5, UR8, UR21, UR6 ;  /* 0x00000015080582a4 */ /* 0x000fe4000f8e0206 */
[----:B------:R-:W-:Y:S02]  /*15d0*/  UIMAD UR48, UR18, UR7, UR48 ;  /* 0x00000007123072a4 */ /* 0x000fe4000f8e0230 */
[----:B------:R-:W-:Y:S01]  /*15e0*/  UIMAD UR47, UR22, UR11, UR47 ;  /* 0x0000000b162f72a4 */ /* 0x000fe2000f8e022f */
[----:B------:R-:W-:Y:S01]  /*15f0*/  @!UP0 UMOV UR6, UR10 ;  /* 0x0000000a00068c82 */ /* 0x000fe20008000000 */
[----:B------:R-:W-:-:S02]  /*1600*/  UIMAD UR48, UR5, UR18, UR48 ;  /* 0x00000012053072a4 */ /* 0x000fc4000f8e0230 */
[----:B------:R-:W-:-:S12]  /*1610*/  UIMAD UR47, UR6, UR22, UR47 ;  /* 0x00000016062f72a4 */ /* 0x000fd8000f8e022f */
.L_x_19:
[----:B------:R-:W-:-:S09]  /*1620*/  UISETP.NE.AND UP0, UPT, UR23, 0x1, UPT ;  /* 0x000000011700788c */ /* 0x000fd2000bf05270 */
[----:B------:R-:W-:Y:S05]  /*1630*/  BRA.U UP0, `(.L_x_20) ;  /* 0x0000000100447547 */ /* 0x000fea000b800000 */
[----:B------:R-:W1:Y:S01]  /*1640*/  LDCU.128 UR8, c[0x0][0xb10] ;  /* 0x00016200ff0877ac */ /* 0x000e620008000c00 */
[----:B------:R-:W2:Y:S01]  /*1650*/  LDCU UR12, c[0x0][0xb0c] ;  /* 0x00016180ff0c77ac */ /* 0x000ea20008000800 */
[----:B-1----:R-:W-:Y:S02]  /*1660*/  UIMAD.WIDE.U32 UR6, UR47, UR8, URZ ;  /* 0x000000082f0672a5 */ /* 0x002fe4000f8e00ff */
[----:B--2---:R-:W-:-:S05]  /*1670*/  UISETP.NE.AND UP0, UPT, UR12, 0x1, UPT ;  /* 0x000000010c00788c */ /* 0x004fca000bf05270 */
[----:B------:R-:W-:Y:S02]  /*1680*/  UMOV UR6, UR7 ;  /* 0x0000000700067c82 */ /* 0x000fe40008000000 */
[----:B------:R-:W-:Y:S02]  /*1690*/  USHF.R.U32.HI UR6, URZ, UR9, UR6 ;  /* 0x00000009ff067299 */ /* 0x000fe40008011606 */
[----:B------:R-:W1:Y:S01]  /*16a0*/  LDCU UR7, c[0x0][0xb20] ;  /* 0x00016400ff0777ac */ /* 0x000e620008000800 */
[----:B------:R-:W-:Y:S02]  /*16b0*/  UIMAD.WIDE.U32 UR8, UR48, UR11, URZ ;  /* 0x0000000b300872a5 */ /* 0x000fe4000f8e00ff */
[----:B------:R-:W-:Y:S02]  /*16c0*/  USEL UR6, UR47, UR6, !UP0 ;  /* 0x000000062f067287 */ /* 0x000fe4000c000000 */
[----:B------:R-:W-:-:S03]  /*16d0*/  UISETP.NE.AND UP0, UPT, UR10, 0x1, UPT ;  /* 0x000000010a00788c */ /* 0x000fc6000bf05270 */
[----:B------:R-:W-:Y:S02]  /*16e0*/  UMOV UR5, UR9 ;  /* 0x0000000900057c82 */ /* 0x000fe40008000000 */
[----:B-1----:R-:W-:-:S04]  /*16f0*/  USHF.R.U32.HI UR5, URZ, UR7, UR5 ;  /* 0x00000007ff057299 */ /* 0x002fc80008011605 */
[----:B------:R-:W-:-:S04]  /*1700*/  USEL UR5, UR48, UR5, !UP0 ;  /* 0x0000000530057287 */ /* 0x000fc8000c000000 */
[----:B------:R-:W-:Y:S02]  /*1710*/  UIADD3 UR7, UPT, UPT, UR6, -UR5, URZ ;  /* 0x8000000506077290 */ /* 0x000fe4000fffe0ff */
[----:B------:R-:W-:Y:S02]  /*1720*/  UIADD3 UR5, UPT, UPT, -UR6, UR5, URZ ;  /* 0x0000000506057290 */ /* 0x000fe4000fffe1ff */
[----:B------:R-:W-:Y:S02]  /*1730*/  UIMAD UR48, UR7, UR10, UR48 ;  /* 0x0000000a073072a4 */ /* 0x000fe4000f8e0230 */
[----:B------:R-:W-:-:S12]  /*1740*/  UIMAD UR47, UR5, UR12, UR47 ;  /* 0x0000000c052f72a4 */ /* 0x000fd8000f8e022f */
.L_x_20:
[----:B------:R-:W-:Y:S02]  /*1750*/  UISETP.EQ.U32.AND UP0, UPT, UR24, 0x1, UPT ;  /* 0x000000011800788c */ /* 0x000fe4000bf02070 */
[----:B------:R-:W-:-:S07]  /*1760*/  UISETP.NE.AND UP1, UPT, UR20, 0x2, UPT ;  /* 0x000000021400788c */ /* 0x000fce000bf25270 */
[----:B------:R-:W-:Y:S05]  /*1770*/  BRA.U !UP0, `(.L_x_21) ;  /* 0x00000001080c7547 */ /* 0x000fea000b800000 */
[----:B------:R-:W-:Y:S01]  /*1780*/  UCGABAR_WAIT ;  /* 0x0000000000007dc7 */ /* 0x000fe20008000000 */
[----:B------:R-:W-:Y:S01]  /*1790*/  CCTL.IVALL ;  /* 0x00000000ff00798f */ /* 0x000fe20002000000 */
[----:B------:R-:W-:Y:S05]  /*17a0*/  BRA `(.L_x_22) ;  /* 0x0000000000047947 */ /* 0x000fea0003800000 */
.L_x_21:
[----:B------:R-:W-:Y:S06]  /*17b0*/  BAR.SYNC.DEFER_BLOCKING 0x0 ;  /* 0x0000000000007b1d */ /* 0x000fec0000010000 */
.L_x_22:
[----:B------:R-:W-:Y:S05]  /*17c0*/  BRA.U UP1, `(.L_x_23) ;  /* 0x0000001901b47547 */ /* 0x000fea000b800000 */
[----:B------:R-:W1:Y:S01]  /*17d0*/  LDCU UR7, c[0x0][0x38c] ;  /* 0x00007180ff0777ac */ /* 0x000e620008000800 */
[----:B------:R-:W-:Y:S01]  /*17e0*/  PLOP3.LUT P1, PT, PT, PT, UP3, 0x80, 0x8 ;  /* 0x000000000008781c */ /* 0x000fe20003f2f038 */
[----:B------:R-:W-:Y:S01]  /*17f0*/  IMAD.MOV.U32 R12, RZ, RZ, 0x1 ;  /* 0x00000001ff0c7424 */ /* 0x000fe200078e00ff */
[----:B------:R-:W-:Y:S01]  /*1800*/  ISETP.EQ.OR P2, PT, R0, RZ, P3 ;  /* 0x000000ff0000720c */ /* 0x000fe20001f42670 */
[----:B------:R-:W-:Y:S01]  /*1810*/  UISETP.NE.AND UP0, UPT, UR20, URZ, UPT ;  /* 0x000000ff1400728c */ /* 0x000fe2000bf05270 */
[----:B------:R-:W-:Y:S01]  /*1820*/  PLOP3.LUT P1, PT, P1, PT, PT, 0x8, 0x80 ;  /* 0x000000000080781c */ /* 0x000fe20000f2e170 */
[----:B------:R-:W-:Y:S01]  /*1830*/  USEL UR26, URZ, 0x1, UP4 ;  /* 0x00000001ff1a7887 */ /* 0x000fe2000a000000 */
[----:B------:R-:W-:Y:S01]  /*1840*/  CS2R R10, SRZ ;  /* 0x00000000000a7805 */ /* 0x000fe2000001ff00 */
[----:B------:R-:W-:Y:S01]  /*1850*/  UMOV UR15, 0x400 ;  /* 0x00000400000f7882 */ /* 0x000fe20000000000 */
[----:B------:R-:W-:Y:S01]  /*1860*/  IMAD.MOV.U32 R9, RZ, RZ, RZ ;  /* 0x000000ffff097224 */ /* 0x000fe200078e00ff */
[----:B------:R-:W-:Y:S01]  /*1870*/  USEL UR26, UR26, 0x2, UP0 ;  /* 0x000000021a1a7887 */ /* 0x000fe20008000000 */
[----:B------:R-:W-:Y:S01]  /*1880*/  IMAD.MOV.U32 R8, RZ, RZ, 0x1 ;  /* 0x00000001ff087424 */ /* 0x000fe200078e00ff */
[----:B------:R-:W-:Y:S01]  /*1890*/  ULEA UR15, UR44, UR15, 0x18 ;  /* 0x0000000f2c0f7291 */ /* 0x000fe2000f8ec0ff */
[----:B------:R-:W2:Y:S01]  /*18a0*/  LDCU UR40, c[0x0][0x370] ;  /* 0x00006e00ff2877ac */ /* 0x000ea20008000800 */
[----:B-1----:R-:W-:Y:S01]  /*18b0*/  UIADD3 UR6, UPT, UPT, UR7, 0x1f, URZ ;  /* 0x0000001f07067890 */ /* 0x002fe2000fffe0ff */
[----:B------:R-:W1:Y:S03]  /*18c0*/  LDCU.64 UR28, c[0x0][0x348] ;  /* 0x00006900ff1c77ac */ /* 0x000e660008000a00 */
[----:B------:R-:W-:-:S02]  /*18d0*/  USHF.R.S32.HI UR5, URZ, 0x1f, UR6 ;  /* 0x0000001fff057899 */ /* 0x000fc40008011406 */
[----:B------:R-:W-:Y:S02]  /*18e0*/  USHF.R.U32.HI UR46, URZ, 0x5, UR4 ;  /* 0x00000005ff2e7899 */ /* 0x000fe40008011604 */
[----:B------:R-:W-:Y:S02]  /*18f0*/  ULEA.HI UR5, UR5, UR6, URZ, 0x5 ;  /* 0x0000000605057291 */ /* 0x000fe4000f8f28ff */
[----:B------:R-:W-:Y:S02]  /*1900*/  UIADD3 UR6, UPT, UPT, UR7, -0x1, URZ ;  /* 0xffffffff07067890 */ /* 0x000fe4000fffe0ff */
[----:B------:R-:W-:Y:S02]  /*1910*/  USHF.R.S32.HI UR43, URZ, 0x5, UR5 ;  /* 0x00000005ff2b7899 */ /* 0x000fe40008011405 */
[----:B------:R-:W-:Y:S02]  /*1920*/  UISETP.GE.U32.AND UP1, UPT, UR6, -0x3f, UPT ;  /* 0xffffffc10600788c */ /* 0x000fe4000bf26070 */
[----:B------:R-:W-:-:S02]  /*1930*/  UISETP.LT.U32.AND UP0, UPT, UR43, 0x12, UPT ;  /* 0x000000122b00788c */ /* 0x000fc4000bf01070 */
[----:B------:R-:W-:Y:S02]  /*1940*/  UIADD3 UR5, UPT, UPT, UR15, 0xe00, URZ ;  /* 0x00000e000f057890 */ /* 0x000fe4000fffe0ff */
[----:B------:R-:W-:Y:S02]  /*1950*/  USEL UR41, UR43, 0x12, UP0 ;  /* 0x000000122b297887 */ /* 0x000fe40008000000 */
[----:B------:R-:W-:Y:S02]  /*1960*/  @UP6 UIADD3 UR5, UPT, UPT, UR15, URZ, URZ ;  /* 0x000000ff0f056290 */ /* 0x000fe4000fffe0ff */
[----:B------:R-:W-:Y:S02]  /*1970*/  UIADD3 UR21, UPT, UPT, UR41, -0x1, URZ ;  /* 0xffffffff29157890 */ /* 0x000fe4000fffe0ff */
[----:B------:R-:W-:Y:S02]  /*1980*/  @UP1 UIADD3 UR21, UPT, UPT, UR41, URZ, URZ ;  /* 0x000000ff29151290 */ /* 0x000fe4000fffe0ff */
[----:B------:R-:W-:Y:S01]  /*1990*/  UIADD3 UR49, UPT, UPT, UR7, 0x3e, URZ ;  /* 0x0000003e07317890 */ /* 0x000fe2000fffe0ff */
[----:B------:R-:W3:Y:S01]  /*19a0*/  LDCU UR39, c[0x0][0x374] ;  /* 0x00006e80ff2777ac */ /* 0x000ee20008000800 */
[----:B------:R-:W-:-:S02]  /*19b0*/  UIADD3 UR5, UPT, UPT, UR5, 0x19400, URZ ;  /* 0x0001940005057890 */ /* 0x000fc4000fffe0ff */
[----:B------:R-:W-:Y:S02]  /*19c0*/  UIADD3 UR45, UPT, UPT, UR43, -UR41, URZ ;  /* 0x800000292b2d7290 */ /* 0x000fe4000fffe0ff */
[----:B------:R-:W-:Y:S01]  /*19d0*/  UIADD3 UR21, UPT, UPT, UR21, 0x1, URZ ;  /* 0x0000000115157890 */ /* 0x000fe2000fffe0ff */
[----:B-12---:R-:W-:-:S11]  /*19e0*/  UMOV UR13, URZ ;  /* 0x000000ff000d7c82 */ /* 0x006fd60008000000 */
.L_x_43:
[----:B------:R-:W-:-:S09]  /*19f0*/  UISETP.NE.AND UP0, UPT, UR44, URZ, UPT ;  /* 0x000000ff2c00728c */ /* 0x000fd2000bf05270 */
[----:B------:R-:W-:Y:S05]  /*1a00*/  BRA.U UP0, `(.L_x_24) ;  /* 0x0000000100287547 */ /* 0x000fea000b800000 */
[----:B------:R-:W-:Y:S02]  /*1a10*/  LEA R0, R9, UR15, 0x3 ;  /* 0x0000000f09007c11 */ /* 0x000fe4000f8e18ff */
[----:B------:R-:W-:-:S04]  /*1a20*/  SHF.L.U32 R2, R8, 0x1f, RZ ;  /* 0x0000001f08027819 */ /* 0x000fc800000006ff */
[----:B------:R-:W1:Y:S02]  /*1a30*/  SYNCS.PHASECHK.TRANS64.TRYWAIT P0, [R0+URZ+0x1c0], R2 ;  /* 0x0001c002000075a7 */ /* 0x000e6400080011ff */
[----:B-1----:R-:W-:Y:S05]  /*1a40*/  @!P0 BRA `(.L_x_25) ;  /* 0x0000006c00208947 */ /* 0x002fea0003800000 */
.L_x_130:
[----:B------:R-:W-:Y:S01]  /*1a50*/  VIADD R9, R9, 0x1 ;  /* 0x0000000109097836 */ /* 0x000fe20000000000 */
[----:B------:R1:W-:Y:S04]  /*1a60*/  SYNCS.ARRIVE.TRANS64.A1T0 RZ, [R0+URZ+0x1b0], RZ ;  /* 0x0001b0ff00ff79a7 */ /* 0x0003e800081000ff */
[----:B------:R-:W-:-:S04]  /*1a70*/  ISETP.NE.AND P0, PT, R9, 0x2, PT ;  /* 0x000000020900780c */ /* 0x000fc80003f05270 */
[----:B------:R-:W-:Y:S02]  /*1a80*/  SEL R9, R9, RZ, P0 ;  /* 0x000000ff09097207 */ /* 0x000fe40000000000 */
[----:B-1----:R-:W-:-:S04]  /*1a90*/  SEL R0, RZ, 0x1, P0 ;  /* 0x00000001ff007807 */ /* 0x002fc80000000000 */
[----:B------:R-:W-:-:S07]  /*1aa0*/  LOP3.LUT R8, R8, R0, RZ, 0x3c, !PT ;  /* 0x0000000008087212 */ /* 0x000fce00078e3cff */
.L_x_24:
[----:B------:R-:W-:Y:S01]  /*1ab0*/  ULEA UR6, UR13, UR15, 0x3 ;  /* 0x0000000f0d067291 */ /* 0x000fe2000f8e18ff */
[----:B------:R-:W-:Y:S01]  /*1ac0*/  SHF.L.U32 R0, R12, 0x1f, RZ ;  /* 0x0000001f0c007819 */ /* 0x000fe200000006ff */
[----:B------:R-:W-:Y:S02]  /*1ad0*/  UISETP.GE.U32.AND UP0, UPT, UR49, 0x3f, UPT ;  /* 0x0000003f3100788c */ /* 0x000fe4000bf06070 */
[----:B------:R-:W-:Y:S02]  /*1ae0*/  USHF.L.U32 UR35, UR47, 0x6, URZ ;  /* 0x000000062f237899 */ /* 0x000fe400080006ff */
[----:B------:R-:W-:Y:S01]  /*1af0*/  UIMAD UR19, UR48, 0x70, UR46 ;  /* 0x00000070301378a4 */ /* 0x000fe2000f8e022e */
[----:B------:R-:W-:Y:S02]  /*1b00*/  UMOV UR14, URZ ;  /* 0x000000ff000e7c82 */ /* 0x000fe40008000000 */
[----:B------:R1:W2:Y:S02]  /*1b10*/  SYNCS.PHASECHK.TRANS64.TRYWAIT P0, [UR6+0x90], R0 ;  /* 0x00009000ff0075a7 */ /* 0x0002a40008001106 */
[----:B------:R-:W-:Y:S07]  /*1b20*/  BRA.U !UP0, `(.L_x_26) ;  /* 0x0000000108c07547 */ /* 0x000fee000b800000 */
[----:B------:R-:W-:Y:S01]  /*1b30*/  UMOV UR8, URZ ;  /* 0x000000ff00087c82 */ /* 0x000fe20008000000 */
[----:B------:R-:W-:-:S05]  /*1b40*/  UMOV UR7, UR13 ;  /* 0x0000000d00077c82 */ /* 0x000fca0008000000 */
.L_x_32:
[----:B--2---:R-:W-:Y:S01]  /*1b50*/  @!P3 MOV R2, 0x2c00 ;  /* 0x00002c000002b802 */ /* 0x004fe20000000f00 */
[----:B----4-:R-:W-:Y:S01]  /*1b60*/  ULEA UR33, UR7, UR15, 0x3 ;  /* 0x0000000f07217291 */ /* 0x010fe2000f8e18ff */
[----:B-12---:R-:W-:Y:S11]  /*1b70*/  @P0 BRA `(.L_x_27) ;  /* 0x00000000000c0947 */ /* 0x006ff60003800000 */
[----:B------:R-:W-:Y:S04]  /*1b80*/  SHF.L.U32 R3, R12, 0x1f, RZ ;  /* 0x0000001f0c037819 */ /* 0x000fe800000006ff */
[----:B------:R-:W2:Y:S02]  /*1b90*/  SYNCS.PHASECHK.TRANS64.TRYWAIT P0, [UR33+0x90], R3 ;  /* 0x00009003ff0075a7 */ /* 0x000ea40008001121 */
[----:B--2---:R-:W-:Y:S05]  /*1ba0*/  @!P0 BRA `(.L_x_28) ;  /* 0x0000006800dc8947 */ /* 0x004fea0003800000 */
.L_x_27:
[----:B------:R2:W-:Y:S01]  /*1bb0*/  @!P3 SYNCS.ARRIVE.TRANS64 RZ, [UR33], R2 ;  /* 0x00000002ffffb9a7 */ /* 0x0005e20008000021 */
[----:B------:R-:W-:Y:S04]  /*1bc0*/  ULOP3.LUT UR6, UR26, 0x2, URZ, 0xfc, !UPT ;  /* 0x000000021a067892 */ /* 0x000fe8000f8efcff */
[----:B------:R-:W-:Y:S09]  /*1bd0*/  UISETP.NE.AND UP0, UPT, UR6, 0x2, UPT ;  /* 0x000000020600788c */ /* 0x000ff2000bf05270 */
[----:B------:R-:W-:Y:S05]  /*1be0*/  BRA.U UP0, `(.L_x_29) ;  /* 0x0000000100047547 */ /* 0x000fea000b800000 */
[----:B---3--:R-:W-:Y:S05]  /*1bf0*/  BPT.TRAP 0x1 ;  /* 0x000000040000795c */ /* 0x008fea0000300000 */
.L_x_29:
[----:B------:R-:W-:Y:S04]  /*1c00*/  BSSY.RECONVERGENT B0, `(.L_x_30) ;  /* 0x0000003000007945 */ /* 0x000fe80003800200 */
[----:B------:R-:W-:Y:S05]  /*1c10*/  @P2 BRA `(.L_x_31) ;  /* 0x0000000000042947 */ /* 0x000fea0003800000 */
[----:B---3--:R-:W-:Y:S05]  /*1c20*/  BPT.TRAP 0x1 ;  /* 0x000000040000795c */ /* 0x008fea0000300000 */
.L_x_31:
[----:B---3--:R-:W-:Y:S05]  /*1c30*/  BSYNC.RECONVERGENT B0 ;  /* 0x0000000000007941 */ /* 0x008fea0003800200 */
.L_x_30:
[----:B------:R-:W-:Y:S02]  /*1c40*/  UIADD3 UR6, UPT, UPT, UR7, 0x1, URZ ;  /* 0x0000000107067890 */ /* 0x000fe4000fffe0ff */
[----:B------:R-:W-:Y:S02]  /*1c50*/  UIADD3 UR22, UP1, UPT, UR28, 0x80, URZ ;  /* 0x000000801c167890 */ /* 0x000fe4000ff3e0ff */
[----:B------:R-:W-:Y:S02]  /*1c60*/  UISETP.NE.AND UP0, UPT, UR6, 0x12, UPT ;  /* 0x000000120600788c */ /* 0x000fe4000bf05270 */
[----:B------:R-:W-:Y:S02]  /*1c70*/  ULEA UR32, UR7, UR15, 0xc ;  /* 0x0000000f07207291 */ /* 0x000fe4000f8e60ff */
[----:B------:R-:W-:Y:S02]  /*1c80*/  USEL UR9, URZ, 0x1, UP0 ;  /* 0x00000001ff097887 */ /* 0x000fe40008000000 */
[----:B------:R-:W-:Y:S02]  /*1c90*/  USEL UR13, UR6, URZ, UP0 ;  /* 0x000000ff060d7287 */ /* 0x000fe40008000000 */
[----:B------:R-:W-:Y:S02]  /*1ca0*/  USHF.L.U32 UR34, UR8, 0x5, URZ ;  /* 0x0000000508227899 */ /* 0x000fe400080006ff */
[----:B------:R-:W-:Y:S01]  /*1cb0*/  ULEA UR6, UR13, UR15, 0x3 ;  /* 0x0000000f0d067291 */ /* 0x000fe2000f8e18ff */
[----:B------:R-:W-:Y:S01]  /*1cc0*/  LOP3.LUT R12, R12, UR9, RZ, 0x3c, !PT ;  /* 0x000000090c0c7c12 */ /* 0x000fe2000f8e3cff */
[----:B------:R-:W-:Y:S02]  /*1cd0*/  UIADD3.X UR23, UPT, UPT, URZ, UR29, URZ, UP1, !UPT ;  /* 0x0000001dff177290 */ /* 0x000fe40008ffe4ff */
[----:B------:R-:W-:Y:S01]  /*1ce0*/  UIADD3 UR32, UPT, UPT, UR32, 0x7400, URZ ;  /* 0x0000740020207890 */ /* 0x000fe2000fffe0ff */
[----:B-1----:R-:W-:Y:S01]  /*1cf0*/  SHF.L.U32 R0, R12, 0x1f, RZ ;  /* 0x0000001f0c007819 */ /* 0x002fe200000006ff */
[----:B------:R-:W-:Y:S02]  /*1d00*/  UIADD3 UR10, UP0, UPT, UR28, 0x180, URZ ;  /* 0x000001801c0a7890 */ /* 0x000fe4000ff1e0ff */
[----:B------:R-:W-:Y:S01]  /*1d10*/  UIADD3 UR8, UPT, UPT, UR8, 0x1, URZ ;  /* 0x0000000108087890 */ /* 0x000fe2000fffe0ff */
[----:B------:R4:W1:Y:S01]  /*1d20*/  SYNCS.PHASECHK.TRANS64.TRYWAIT P0, [UR6+0x90], R0 ;  /* 0x00009000ff0075a7 */ /* 0x0008620008001106 */
[----:B------:R-:W-:Y:S02]  /*1d30*/  UIMAD UR6, UR7, 0xe00, UR4 ;  /* 0x00000e00070678a4 */ /* 0x000fe4000f8e0204 */
[----:B------:R-:W-:Y:S02]  /*1d40*/  UIADD3.X UR11, UPT, UPT, URZ, UR29, URZ, UP0, !UPT ;  /* 0x0000001dff0b7290 */ /* 0x000fe400087fe4ff */
[----:B------:R-:W-:Y:S01]  /*1d50*/  ULEA UR6, UR6, UR15, 0x1 ;  /* 0x0000000f06067291 */ /* 0x000fe2000f8e08ff */
[----:B------:R-:W-:Y:S01]  /*1d60*/  UMOV UR24, 0x0 ;  /* 0x0000000000187882 */ /* 0x000fe20000000000 */
[----:B------:R-:W-:Y:S02]  /*1d70*/  UMOV UR25, 0x10000000 ;  /* 0x1000000000197882 */ /* 0x000fe40000000000 */
[----:B------:R-:W-:Y:S01]  /*1d80*/  UIADD3 UR16, UPT, UPT, UR6, 0x19400, URZ ;  /* 0x0001940006107890 */ /* 0x000fe2000fffe0ff */
[----:B------:R4:W-:Y:S01]  /*1d90*/  UTMALDG.3D [UR32], [UR22], desc[UR24] ;  /* 0x00001820160075b4 */ /* 0x0009e20008011000 */
[----:B------:R-:W-:Y:S01]  /*1da0*/  UISETP.NE.AND UP0, UPT, UR8, UR21, UPT ;  /* 0x000000150800728c */ /* 0x000fe2000bf05270 */
[----:B------:R-:W-:Y:S01]  /*1db0*/  UMOV UR6, 0x30000 ;  /* 0x0003000000067882 */ /* 0x000fe20000000000 */
[----:B------:R-:W-:Y:S01]  /*1dc0*/  UMOV UR20, UR36 ;  /* 0x0000002400147c82 */ /* 0x000fe20008000000 */
[----:B------:R-:W-:Y:S01]  /*1dd0*/  UMOV UR17, UR33 ;  /* 0x0000002100117c82 */ /* 0x000fe20008000000 */
[----:B------:R-:W-:Y:S01]  /*1de0*/  UMOV UR18, UR34 ;  /* 0x0000002200127c82 */ /* 0x000fe20008000000 */
[----:B------:R-:W-:Y:S02]  /*1df0*/  UMOV UR14, UR21 ;  /* 0x00000015000e7c82 */ /* 0x000fe40008000000 */
[----:B------:R4:W-:Y:S01]  /*1e00*/  UTMALDG.3D.MULTICAST [UR16], [UR10], UR6, desc[UR24] ;  /* 0x000018100a0073b4 */ /* 0x0009e20008011806 */
[----:B------:R-:W-:Y:S01]  /*1e10*/  UMOV UR7, UR13 ;  /* 0x0000000d00077c82 */ /* 0x000fe20008000000 */
[----:B------:R-:W-:Y:S05]  /*1e20*/  BRA.U UP0, `(.L_x_32) ;  /* 0xfffffffd00487547 */ /* 0x000fea000b83ffff */
.L_x_26:
[----:B----4-:R-:W-:Y:S01]  /*1e30*/  ULEA UR6, UR13, UR15, 0x3 ;  /* 0x0000000f0d067291 */ /* 0x010fe2000f8e18ff */
[----:B-1----:R-:W-:Y:S01]  /*1e40*/  SHF.L.U32 R0, R12, 0x1f, RZ ;  /* 0x0000001f0c007819 */ /* 0x002fe200000006ff */
[----:B------:R-:W-:Y:S01]  /*1e50*/  @!P1 SYNCS.ARRIVE.TRANS64.A1T0 RZ, [UR15+0x148], RZ ;  /* 0x000148ffffff99a7 */ /* 0x000fe2000810000f */
[----:B------:R-:W-:-:S06]  /*1e60*/  UISETP.GT.AND UP0, UPT, UR43, UR41, UPT ;  /* 0x000000292b00728c */ /* 0x000fcc000bf04270 */
[----:B--2---:R1:W2:Y:S03]  /*1e70*/  SYNCS.PHASECHK.TRANS64.TRYWAIT P0, [UR6+0x90], R0 ;  /* 0x00009000ff0075a7 */ /* 0x0042a60008001106 */
[----:B------:R-:W-:Y:S05]  /*1e80*/  BRA.U !UP0, `(.L_x_33) ;  /* 0x0000000108bc7547 */ /* 0x000fea000b800000 */
[----:B------:R-:W-:Y:S01]  /*1e90*/  UIADD3 UR27, UPT, UPT, UR45, UR14, URZ ;  /* 0x0000000e2d1b7290 */ /* 0x000fe2000fffe0ff */
[----:B------:R-:W-:-:S11]  /*1ea0*/  UMOV UR6, UR13 ;  /* 0x0000000d00067c82 */ /* 0x000fd60008000000 */
.L_x_39:
[----:B--2---:R-:W-:Y:S01]  /*1eb0*/  @!P3 MOV R2, 0x2c00 ;  /* 0x00002c000002b802 */ /* 0x004fe20000000f00 */
[----:B----4-:R-:W-:Y:S01]  /*1ec0*/  ULEA UR9, UR6, UR15, 0x3 ;  /* 0x0000000f06097291 */ /* 0x010fe2000f8e18ff */
[----:B-12---:R-:W-:Y:S11]  /*1ed0*/  @P0 BRA `(.L_x_34) ;  /* 0x00000000000c0947 */ /* 0x006ff60003800000 */
[----:B------:R-:W-:Y:S04]  /*1ee0*/  SHF.L.U32 R3, R12, 0x1f, RZ ;  /* 0x0000001f0c037819 */ /* 0x000fe800000006ff */
[----:B------:R-:W2:Y:S02]  /*1ef0*/  SYNCS.PHASECHK.TRANS64.TRYWAIT P0, [UR9+0x90], R3 ;  /* 0x00009003ff0075a7 */ /* 0x000ea40008001109 */
[----:B--2---:R-:W-:Y:S05]  /*1f00*/  @!P0 BRA `(.L_x_35) ;  /* 0x00000068001c8947 */ /* 0x004fea0003800000 */
.L_x_34:
[----:B------:R2:W-:Y:S01]  /*1f10*/  @!P3 SYNCS.ARRIVE.TRANS64 RZ, [UR9], R2 ;  /* 0x00000002ffffb9a7 */ /* 0x0005e20008000009 */
[----:B------:R-:W-:Y:S04]  /*1f20*/  ULOP3.LUT UR7, UR26, 0x2, URZ, 0xfc, !UPT ;  /* 0x000000021a077892 */ /* 0x000fe8000f8efcff */
[----:B------:R-:W-:Y:S09]  /*1f30*/  UISETP.NE.AND UP0, UPT, UR7, 0x2, UPT ;  /* 0x000000020700788c */ /* 0x000ff2000bf05270 */
[----:B------:R-:W-:Y:S05]  /*1f40*/  BRA.U UP0, `(.L_x_36) ;  /* 0x0000000100047547 */ /* 0x000fea000b800000 */
[----:B---3--:R-:W-:Y:S05]  /*1f50*/  BPT.TRAP 0x1 ;  /* 0x000000040000795c */ /* 0x008fea0000300000 */
.L_x_36:
[----:B------:R-:W-:Y:S04]  /*1f60*/  BSSY.RECONVERGENT B0, `(.L_x_37) ;  /* 0x0000003000007945 */ /* 0x000fe80003800200 */
[----:B------:R-:W-:Y:S05]  /*1f70*/  @P2 BRA `(.L_x_38) ;  /* 0x0000000000042947 */ /* 0x000fea0003800000 */
[----:B---3--:R-:W-:Y:S05]  /*1f80*/  BPT.TRAP 0x1 ;  /* 0x000000040000795c */ /* 0x008fea0000300000 */
.L_x_38:
[----:B---3--:R-:W-:Y:S05]  /*1f90*/  BSYNC.RECONVERGENT B0 ;  /* 0x0000000000007941 */ /* 0x008fea0003800200 */
.L_x_37:
[----:B------:R-:W-:Y:S02]  /*1fa0*/  UIADD3 UR7, UPT, UPT, UR6, 0x1, URZ ;  /* 0x0000000106077890 */ /* 0x000fe4000fffe0ff */
[----:B------:R-:W-:Y:S02]  /*1fb0*/  UIADD3 UR22, UP1, UPT, UR28, 0x80, URZ ;  /* 0x000000801c167890 */ /* 0x000fe4000ff3e0ff */
[----:B------:R-:W-:Y:S02]  /*1fc0*/  UISETP.NE.AND UP0, UPT, UR7, 0x12, UPT ;  /* 0x000000120700788c */ /* 0x000fe4000bf05270 */
[----:B------:R-:W-:Y:S02]  /*1fd0*/  USHF.L.U32 UR10, UR14, 0x5, URZ ;  /* 0x000000050e0a7899 */ /* 0x000fe400080006ff */
[----:B------:R-:W-:Y:S02]  /*1fe0*/  USEL UR8, URZ, 0x1, UP0 ;  /* 0x00000001ff087887 */ /* 0x000fe40008000000 */
[----:B------:R-:W-:Y:S02]  /*1ff0*/  USEL UR13, UR7, URZ, UP0 ;  /* 0x000000ff070d7287 */ /* 0x000fe40008000000 */
[----:B------:R-:W-:Y:S02]  /*2000*/  UIADD3.X UR23, UPT, UPT, URZ, UR29, URZ, UP1, !UPT ;  /* 0x0000001dff177290 */ /* 0x000fe40008ffe4ff */
[----:B------:R-:W-:Y:S01]  /*2010*/  ULEA UR7, UR13, UR15, 0x3 ;  /* 0x0000000f0d077291 */ /* 0x000fe2000f8e18ff */
[----:B------:R-:W-:Y:S01]  /*2020*/  LOP3.LUT R12, R12, UR8, RZ, 0x3c, !PT ;  /* 0x000000080c0c7c12 */ /* 0x000fe2000f8e3cff */
[----:B------:R-:W-:Y:S02]  /*2030*/  ULEA UR8, UR6, UR15, 0xc ;  /* 0x0000000f06087291 */ /* 0x000fe4000f8e60ff */
[----:B------:R-:W-:Y:S01]  /*2040*/  UIADD3 UR24, UP0, UPT, UR28, 0x180, URZ ;  /* 0x000001801c187890 */ /* 0x000fe2000ff1e0ff */
[----:B-1----:R-:W-:Y:S01]  /*2050*/  SHF.L.U32 R0, R12, 0x1f, RZ ;  /* 0x0000001f0c007819 */ /* 0x002fe200000006ff */
[----:B------:R-:W-:Y:S02]  /*2060*/  UIADD3 UR8, UPT, UPT, UR8, 0x7400, URZ ;  /* 0x0000740008087890 */ /* 0x000fe4000fffe0ff */
[----:B------:R-:W-:Y:S01]  /*2070*/  UIMAD UR16, UR6, 0x1c00, UR5 ;  /* 0x00001c00061078a4 */ /* 0x000fe2000f8e0205 */
[----:B------:R4:W1:Y:S01]  /*2080*/  SYNCS.PHASECHK.TRANS64.TRYWAIT P0, [UR7+0x90], R0 ;  /* 0x00009000ff0075a7 */ /* 0x0008620008001107 */
[----:B------:R-:W-:Y:S01]  /*2090*/  UMOV UR30, 0x0 ;  /* 0x00000000001e7882 */ /* 0x000fe20000000000 */
[----:B------:R-:W-:Y:S01]  /*20a0*/  UMOV UR31, 0x10000000 ;  /* 0x10000000001f7882 */ /* 0x000fe20000000000 */
[----:B------:R-:W-:Y:S01]  /*20b0*/  UMOV UR11, UR35 ;  /* 0x00000023000b7c82 */ /* 0x000fe20008000000 */
[----:B------:R-:W-:Y:S01]  /*20c0*/  UMOV UR12, UR36 ;  /* 0x00000024000c7c82 */ /* 0x000fe20008000000 */
[----:B------:R-:W-:Y:S01]  /*20d0*/  UIADD3.X UR25, UPT, UPT, URZ, UR29, URZ, UP0, !UPT ;  /* 0x0000001dff197290 */ /* 0x000fe200087fe4ff */
[----:B------:R4:W-:Y:S01]  /*20e0*/  UTMALDG.3D [UR8], [UR22], desc[UR30] ;  /* 0x00001e08160075b4 */ /* 0x0009e20008011000 */
[----:B------:R-:W-:Y:S01]  /*20f0*/  UIADD3 UR14, UPT, UPT, UR14, 0x1, URZ ;  /* 0x000000010e0e7890 */ /* 0x000fe2000fffe0ff */
[----:B------:R-:W-:Y:S01]  /*2100*/  UMOV UR7, 0x30000 ;  /* 0x0003000000077882 */ /* 0x000fe20000000000 */
[----:B------:R-:W-:Y:S01]  /*2110*/  UMOV UR20, UR36 ;  /* 0x0000002400147c82 */ /* 0x000fe20008000000 */
[----:B------:R-:W-:Y:S01]  /*2120*/  UMOV UR17, UR9 ;  /* 0x0000000900117c82 */ /* 0x000fe20008000000 */
[----:B------:R-:W-:Y:S01]  /*2130*/  UMOV UR18, UR10 ;  /* 0x0000000a00127c82 */ /* 0x000fe20008000000 */
[----:B------:R-:W-:Y:S02]  /*2140*/  UISETP.NE.AND UP0, UPT, UR14, UR27, UPT ;  /* 0x0000001b0e00728c */ /* 0x000fe4000bf05270 */
[----:B------:R4:W-:Y:S01]  /*2150*/  UTMALDG.3D.MULTICAST [UR16], [UR24], UR7, desc[UR30] ;  /* 0x00001e10180073b4 */ /* 0x0009e20008011807 */
[----:B------:R-:W-:Y:S06]  /*2160*/  UMOV UR6, UR13 ;  /* 0x0000000d00067c82 */ /* 0x000fec0008000000 */
[----:B------:R-:W-:Y:S05]  /*2170*/  BRA.U UP0, `(.L_x_39) ;  /* 0xfffffffd004c7547 */ /* 0x000fea000b83ffff */
.L_x_33:
[C---:B------:R-:W-:Y:S01]  /*2180*/  LEA R3, R11.reuse, UR15, 0x3 ;  /* 0x0000000f0b037c11 */ /* 0x040fe2000f8e18ff */
[----:B------:R-:W-:Y:S01]  /*2190*/  NOP ;  /* 0x0000000000007918 */ /* 0x000fe20000000000 */
[----:B-1--4-:R-:W-:Y:S02]  /*21a0*/  SHF.L.U32 R0, R10, 0x1f, RZ ;  /* 0x0000001f0a007819 */ /* 0x012fe400000006ff */
[----:B------:R-:W-:Y:S02]  /*21b0*/  LEA R4, R11, UR15, 0x4 ;  /* 0x0000000f0b047c11 */ /* 0x000fe4000f8e20ff */
[----:B--2---:R-:W1:Y:S02]  /*21c0*/  SYNCS.PHASECHK.TRANS64.TRYWAIT P0, [R3+URZ+0x150], R0 ;  /* 0x00015000030075a7 */ /* 0x004e6400080011ff */
[----:B-1----:R-:W-:Y:S05]  /*21d0*/  @!P0 BRA `(.L_x_40) ;  /* 0x0000006400808947 */ /* 0x002fea0003800000 */
.L_x_133:
[----:B------:R-:W2:Y:S01]  /*21e0*/  LDS.128 R4, [R4+0x1e0] ;  /* 0x0001e00004047984 */ /* 0x000ea20000000c00 */
[----:B------:R-:W-:Y:S01]  /*21f0*/  UISETP.GE.AND UP0, UPT, UR42, 0x1, UPT ;  /* 0x000000012a00788c */ /* 0x000fe2000bf06270 */
[----:B------:R-:W-:Y:S01]  /*2200*/  @!PT LDS RZ, [RZ] ;  /* 0x00000000fffff984 */ /* 0x000fe20000000800 */
[----:B------:R-:W-:Y:S01]  /*2210*/  @!PT LDS RZ, [RZ] ;  /* 0x00000000fffff984 */ /* 0x000fe20000000800 */
[----:B------:R-:W-:Y:S01]  /*2220*/  @!PT LDS RZ, [RZ] ;  /* 0x00000000fffff984 */ /* 0x000fe20000000800 */
[----:B------:R-:W-:Y:S01]  /*2230*/  @!PT LDS RZ, [RZ] ;  /* 0x00000000fffff984 */ /* 0x000fe20000000800 */
[----:B------:R4:W-:Y:S06]  /*2240*/  MEMBAR.ALL.CTA ;  /* 0x0000000000007992 */ /* 0x0009ec0000008000 */
[----:B----4-:R-:W4:Y:S01]  /*2250*/  FENCE.VIEW.ASYNC.S ;  /* 0x00000000000073c6 */ /* 0x010f220000000000 */
[----:B--2---:R-:W-:-:S13]  /*2260*/  LOP3.LUT P0, RZ, R6, 0x1, RZ, 0xc0, !PT ;  /* 0x0000000106ff7812 */ /* 0x004fda000780c0ff */
[----:B----4-:R-:W-:Y:S01]  /*2270*/  VOTEU.ANY UP1, P0 ;  /* 0x0000000000ff7886 */ /* 0x010fe20000020100 */
[----:B------:R-:W-:-:S13]  /*2280*/  PLOP3.LUT P0, PT, PT, PT, UP1, 0x80, 0x8 ;  /* 0x000000000008781c */ /* 0x000fda0003f0f018 */
[----:B-1----:R-:W-:Y:S02]  /*2290*/  @P0 LOP3.LUT R0, R5, 0xffff, RZ, 0xc0, !PT ;  /* 0x0000ffff05000812 */ /* 0x002fe400078ec0ff */
[----:B------:R-:W-:Y:S02]  /*22a0*/  @P0 MOV R2, R4 ;  /* 0x0000000400020202 */ /* 0x000fe40000000f00 */
[----:B------:R-:W-:Y:S01]  /*22b0*/  @P0 R2UR UR7, R0 ;  /* 0x00000000000702ca */ /* 0x000fe200000e0000 */
[----:B------:R-:W-:Y:S01]  /*22c0*/  VIADD R0, R3, 0x160 ;  /* 0x0000016003007836 */ /* 0x000fe20000000000 */
[----:B------:R-:W-:Y:S02]  /*22d0*/  @P0 SHF.R.U32.HI R4, RZ, 0x10, R5 ;  /* 0x00000010ff040819 */ /* 0x000fe40000011605 */
[----:B------:R-:W-:Y:S02]  /*22e0*/  @P0 R2UR UR8, R2 ;  /* 0x00000000020802ca */ /* 0x000fe400000e0000 */
[----:B------:R-:W-:-:S02]  /*22f0*/  PRMT R0, RZ, 0x654, R0 ;  /* 0x00000654ff007816 */ /* 0x000fc40000000000 */
[----:B------:R-:W-:Y:S02]  /*2300*/  @P0 R2UR UR6, R4 ;  /* 0x00000000040602ca */ /* 0x000fe400000e0000 */
[----:B------:R1:W-:Y:S03]  /*2310*/  SYNCS.ARRIVE.TRANS64.RED.A1T0 RZ, [R0+URZ], RZ ;  /* 0x000000ff00ff79a7 */ /* 0x0003e600081004ff */
[----:B------:R-:W-:-:S04]  /*2320*/  @UP1 UMOV UR37, UR7 ;  /* 0x0000000700251c82 */ /* 0x000fc80008000000 */
[----:B------:R-:W-:-:S04]  /*2330*/  @UP1 UMOV UR38, UR8 ;  /* 0x0000000800261c82 */ /* 0x000fc80008000000 */
[----:B------:R-:W-:Y:S01]  /*2340*/  @UP1 UMOV UR36, UR6 ;  /* 0x0000000600241c82 */ /* 0x000fe20008000000 */
[----:B------:R-:W-:Y:S05]  /*2350*/  BRA.U !UP0, `(.L_x_41) ;  /* 0x0000000108d47547 */ /* 0x000fea000b800000 */
[----:B------:R-:W3:Y:S01]  /*2360*/  LDCU.128 UR16, c[0x0][0xb10] ;  /* 0x00016200ff1077ac */ /* 0x000ee20008000c00 */
[----:B------:R-:W2:Y:S01]  /*2370*/  LDCU UR12, c[0x0][0xb20] ;  /* 0x00016400ff0c77ac */ /* 0x000ea20008000800 */
[----:B------:R-:W4:Y:S01]  /*2380*/  LDCU UR20, c[0x0][0xb0c] ;  /* 0x00016180ff1477ac */ /* 0x000f220008000800 */
[----:B------:R-:W1:Y:S01]  /*2390*/  LDCU.64 UR10, c[0x0][0xb28] ;  /* 0x00016500ff0a77ac */ /* 0x000e620008000a00 */
[----:B------:R-:W-:Y:S02]  /*23a0*/  UISETP.NE.AND UP3, UPT, UR42, 0x1, UPT ;  /* 0x000000012a00788c */ /* 0x000fe4000bf65270 */
[----:B---3--:R-:W-:Y:S02]  /*23b0*/  UIMAD.WIDE.U32 UR8, UR39, UR19, URZ ;  /* 0x00000013270872a5 */ /* 0x008fe4000f8e00ff */
[----:B------:R-:W-:Y:S02]  /*23c0*/  UIMAD.WIDE.U32 UR6, UR40, UR16, URZ ;  /* 0x00000010280672a5 */ /* 0x000fe4000f8e00ff */
[----:B------:R-:W-:-:S02]  /*23d0*/  UISETP.NE.AND UP0, UPT, UR18, 0x1, UPT ;  /* 0x000000011200788c */ /* 0x000fc4000bf05270 */
[----:B------:R-:W-:Y:S01]  /*23e0*/  UIMAD.WIDE.U32 UR30, UR37, UR19, URZ ;  /* 0x00000013251e72a5 */ /* 0x000fe2000f8e00ff */
[----:B------:R-:W-:Y:S02]  /*23f0*/  UMOV UR8, UR9 ;  /* 0x0000000900087c82 */ /* 0x000fe40008000000 */
[----:B------:R-:W-:Y:S01]  /*2400*/  UMOV UR6, UR7 ;  /* 0x0000000700067c82 */ /* 0x000fe20008000000 */
[----:B--2---:R-:W-:Y:S02]  /*2410*/  USHF.R.U32.HI UR8, URZ, UR12, UR8 ;  /* 0x0000000cff087299 */ /* 0x004fe40008011608 */
[----:B----4-:R-:W-:Y:S02]  /*2420*/  UISETP.NE.AND UP2, UPT, UR20, 0x1, UPT ;  /* 0x000000011400788c */ /* 0x010fe4000bf45270 */
[----:B------:R-:W-:Y:S02]  /*2430*/  USHF.R.U32.HI UR6, URZ, UR17, UR6 ;  /* 0x00000011ff067299 */ /* 0x000fe40008011606 */
[----:B------:R-:W-:-:S02]  /*2440*/  USEL UR7, UR39, UR8, !UP0 ;  /* 0x0000000827077287 */ /* 0x000fc4000c000000 */
[----:B------:R-:W-:Y:S02]  /*2450*/  USEL UR8, UR40, UR6, !UP2 ;  /* 0x0000000628087287 */ /* 0x000fe4000d000000 */
[----:B-1----:R-:W-:Y:S01]  /*2460*/  UIMAD.WIDE.U32 UR22, UR7, UR10, URZ ;  /* 0x0000000a071672a5 */ /* 0x002fe2000f8e00ff */
[----:B------:R-:W-:Y:S01]  /*2470*/  UMOV UR6, UR31 ;  /* 0x0000001f00067c82 */ /* 0x000fe20008000000 */
[----:B------:R-:W-:Y:S02]  /*2480*/  UIMAD.WIDE.U32 UR24, UR38, UR16, URZ ;  /* 0x00000010261872a5 */ /* 0x000fe4000f8e00ff */
[----:B------:R-:W-:-:S03]  /*2490*/  UIMAD.WIDE.U32 UR30, UR8, UR10, URZ ;  /* 0x0000000a081e72a5 */ /* 0x000fc6000f8e00ff */
[----:B------:R-:W-:Y:S01]  /*24a0*/  UMOV UR22, UR23 ;  /* 0x0000001700167c82 */ /* 0x000fe20008000000 */
[----:B------:R-:W-:Y:S02]  /*24b0*/  USHF.R.U32.HI UR6, URZ, UR12, UR6 ;  /* 0x0000000cff067299 */ /* 0x000fe40008011606 */
[----:B------:R-:W-:Y:S01]  /*24c0*/  @UP3 USHF.R.U32.HI UR7, URZ, UR11, UR22 ;  /* 0x0000000bff073299 */ /* 0x000fe20008011616 */
[----:B------:R-:W-:Y:S01]  /*24d0*/  UMOV UR24, UR25 ;  /* 0x0000001900187c82 */ /* 0x000fe20008000000 */
[----:B------:R-:W-:Y:S01]  /*24e0*/  UMOV UR30, UR31 ;  /* 0x0000001f001e7c82 */ /* 0x000fe20008000000 */
[----:B------:R-:W-:Y:S02]  /*24f0*/  USHF.R.U32.HI UR17, URZ, UR17, UR24 ;  /* 0x00000011ff117299 */ /* 0x000fe40008011618 */
[----:B------:R-:W-:Y:S02]  /*2500*/  USEL UR6, UR37, UR6, !UP0 ;  /* 0x0000000625067287 */ /* 0x000fe4000c000000 */
[----:B------:R-:W-:-:S02]  /*2510*/  @UP3 USHF.R.U32.HI UR8, URZ, UR11, UR30 ;  /* 0x0000000bff083299 */ /* 0x000fc4000801161e */
[----:B------:R-:W-:Y:S02]  /*2520*/  UIMAD UR9, UR42, UR7, URZ ;  /* 0x000000072a0972a4 */ /* 0x000fe4000f8e02ff */
[----:B------:R-:W-:Y:S02]  /*2530*/  USEL UR7, UR38, UR17, !UP2 ;  /* 0x0000001126077287 */ /* 0x000fe4000d000000 */
[----:B------:R-:W-:Y:S02]  /*2540*/  UIMAD UR12, UR42, UR8, URZ ;  /* 0x000000082a0c72a4 */ /* 0x000fe4000f8e02ff */
[----:B------:R-:W-:Y:S02]  /*2550*/  UISETP.GE.AND UP0, UPT, UR6, UR9, UPT ;  /* 0x000000090600728c */ /* 0x000fe4000bf06270 */
[----:B------:R-:W-:Y:S02]  /*2560*/  UIMAD.WIDE.U32 UR22, UR6, UR10, URZ ;  /* 0x0000000a061672a5 */ /* 0x000fe4000f8e00ff */
[----:B------:R-:W-:-:S02]  /*2570*/  UISETP.GE.OR UP0, UPT, UR7, UR12, UP0 ;  /* 0x0000000c0700728c */ /* 0x000fc40008706670 */
[----:B------:R-:W-:Y:S02]  /*2580*/  UIMAD.WIDE.U32 UR16, UR7, UR10, URZ ;  /* 0x0000000a071072a5 */ /* 0x000fe4000f8e00ff */
[----:B------:R-:W-:Y:S01]  /*2590*/  UIADD3 UR12, UPT, UPT, -UR6, URZ, URZ ;  /* 0x000000ff060c7290 */ /* 0x000fe2000fffe1ff */
[----:B------:R-:W-:Y:S01]  /*25a0*/  UMOV UR10, UR23 ;  /* 0x00000017000a7c82 */ /* 0x000fe20008000000 */
[----:B------:R-:W-:Y:S02]  /*25b0*/  UIADD3 UR14, UPT, UPT, -UR7, URZ, URZ ;  /* 0x000000ff070e7290 */ /* 0x000fe4000fffe1ff */
[----:B------:R-:W-:-:S03]  /*25c0*/  USHF.R.U32.HI UR10, URZ, UR11, UR10 ;  /* 0x0000000bff0a7299 */ /* 0x000fc6000801160a */
[----:B------:R-:W-:Y:S01]  /*25d0*/  @!UP0 UMOV UR9, UR17 ;  /* 0x0000001100098c82 */ /* 0x000fe20008000000 */
[----:B------:R-:W-:Y:S02]  /*25e0*/  UIMAD UR12, UR18, UR12, UR37 ;  /* 0x0000000c120c72a4 */ /* 0x000fe4000f8e0225 */
[----:B------:R-:W-:Y:S02]  /*25f0*/  USEL UR10, UR6, UR10, !UP3 ;  /* 0x0000000a060a7287 */ /* 0x000fe4000d800000 */
[----:B------:R-:W-:Y:S02]  /*2600*/  @!UP0 USHF.R.U32.HI UR9, URZ, UR11, UR9 ;  /* 0x0000000bff098299 */ /* 0x000fe40008011609 */
[----:B------:R-:W-:Y:S02]  /*2610*/  UIADD3 UR11, UPT, UPT, -UR10, URZ, URZ ;  /* 0x000000ff0a0b7290 */ /* 0x000fe4000fffe1ff */
[----:B------:R-:W-:Y:S02]  /*2620*/  @!UP0 USEL UR9, UR7, UR9, !UP3 ;  /* 0x0000000907098287 */ /* 0x000fe4000d800000 */
[----:B------:R-:W-:-:S02]  /*2630*/  UIMAD UR11, UR42, UR11, UR6 ;  /* 0x0000000b2a0b72a4 */ /* 0x000fc4000f8e0206 */
[----:B------:R-:W-:Y:S02]  /*2640*/  @!UP0 UIADD3 UR10, UPT, UPT, UR10, -UR9, URZ ;  /* 0x800000090a0a8290 */ /* 0x000fe4000fffe0ff */
[----:B------:R-:W-:Y:S02]  /*2650*/  @!UP0 UIMAD UR9, UR11, UR8, UR9 ;  /* 0x000000080b0982a4 */ /* 0x000fe4000f8e0209 */
[----:B------:R-:W-:Y:S02]  /*2660*/  @!UP0 UIMAD UR6, UR42, UR10, UR7 ;  /* 0x0000000a2a0682a4 */ /* 0x000fe4000f8e0207 */
[----:B------:R-:W-:Y:S02]  /*2670*/  UIMAD UR8, UR20, UR14, UR38 ;  /* 0x0000000e140872a4 */ /* 0x000fe4000f8e0226 */
[----:B------:R-:W-:Y:S01]  /*2680*/  UIMAD UR37, UR6, UR18, UR12 ;  /* 0x00000012062572a4 */ /* 0x000fe2000f8e020c */
[----:B------:R-:W-:Y:S02]  /*2690*/  @!UP0 UMOV UR7, UR9 ;  /* 0x0000000900078c82 */ /* 0x000fe40008000000 */
[----:B------:R-:W-:-:S12]  /*26a0*/  UIMAD UR38, UR7, UR20, UR8 ;  /* 0x00000014072672a4 */ /* 0x000fd8000f8e0208 */
.L_x_41:
[----:B------:R-:W2:Y:S02]  /*26b0*/  LDCU UR6, c[0x0][0xb30] ;  /* 0x00016600ff0677ac */ /* 0x000ea40008000800 */
[----:B--2---:R-:W-:-:S09]  /*26c0*/  UISETP.NE.AND UP0, UPT, UR6, 0x1, UPT ;  /* 0x000000010600788c */ /* 0x004fd2000bf05270 */
[----:B------:R-:W-:Y:S05]  /*26d0*/  BRA.U UP0, `(.L_x_42) ;  /* 0x0000000100447547 */ /* 0x000fea000b800000 */
[----:B------:R-:W2:Y:S01]  /*26e0*/  LDCU.128 UR16, c[0x0][0xb10] ;  /* 0x00016200ff1077ac */ /* 0x000ea20008000c00 */
[----:B------:R-:W4:Y:S01]  /*26f0*/  LDCU UR10, c[0x0][0xb0c] ;  /* 0x00016180ff0a77ac */ /* 0x000f220008000800 */
[----:B------:R-:W1:Y:S01]  /*2700*/  LDCU UR11, c[0x0][0xb20] ;  /* 0x00016400ff0b77ac */ /* 0x000e620008000800 */
[----:B--2---:R-:W-:Y:S02]  /*2710*/  UIMAD.WIDE.U32 UR8, UR38, UR16, URZ ;  /* 0x00000010260872a5 */ /* 0x004fe4000f8e00ff */
[----:B------:R-:W-:Y:S02]  /*2720*/  UIMAD.WIDE.U32 UR6, UR37, UR19, URZ ;  /* 0x00000013250672a5 */ /* 0x000fe4000f8e00ff */
[----:B----4-:R-:W-:Y:S02]  /*2730*/  UISETP.NE.AND UP2, UPT, UR10, 0x1, UPT ;  /* 0x000000010a00788c */ /* 0x010fe4000bf45270 */
[----:B------:R-:W-:Y:S01]  /*2740*/  UISETP.NE.AND UP0, UPT, UR18, 0x1, UPT ;  /* 0x000000011200788c */ /* 0x000fe2000bf05270 */
[----:B------:R-:W-:-:S02]  /*2750*/  UMOV UR8, UR9 ;  /* 0x0000000900087c82 */ /* 0x000fc40008000000 */
[----:B------:R-:W-:Y:S01]  /*2760*/  UMOV UR6, UR7 ;  /* 0x0000000700067c82 */ /* 0x000fe20008000000 */
[----:B------:R-:W-:Y:S02]  /*2770*/  USHF.R.U32.HI UR17, URZ, UR17, UR8 ;  /* 0x00000011ff117299 */ /* 0x000fe40008011608 */
[----:B-1----:R-:W-:Y:S02]  /*2780*/  USHF.R.U32.HI UR6, URZ, UR11, UR6 ;  /* 0x0000000bff067299 */ /* 0x002fe40008011606 */
[----:B------:R-:W-:Y:S02]  /*2790*/  USEL UR7, UR38, UR17, !UP2 ;  /* 0x0000001126077287 */ /* 0x000fe4000d000000 */
[----:B------:R-:W-:-:S04]  /*27a0*/  USEL UR6, UR37, UR6, !UP0 ;  /* 0x0000000625067287 */ /* 0x000fc8000c000000 */
[----:B------:R-:W-:Y:S02]  /*27b0*/  UIADD3 UR8, UPT, UPT, UR7, -UR6, URZ ;  /* 0x8000000607087290 */ /* 0x000fe4000fffe0ff */
[----:B------:R-:W-:Y:S02]  /*27c0*/  UIADD3 UR6, UPT, UPT, -UR7, UR6, URZ ;  /* 0x0000000607067290 */ /* 0x000fe4000fffe1ff */
[----:B------:R-:W-:Y:S02]  /*27d0*/  UIMAD UR37, UR8, UR18, UR37 ;  /* 0x00000012082572a4 */ /* 0x000fe4000f8e0225 */
[----:B------:R-:W-:-:S12]  /*27e0*/  UIMAD UR38, UR6, UR10, UR38 ;  /* 0x0000000a062672a4 */ /* 0x000fd8000f8e0226 */
.L_x_42:
[----:B------:R-:W-:Y:S01]  /*27f0*/  VIADD R11, R11, 0x1 ;  /* 0x000000010b0b7836 */ /* 0x000fe20000000000 */
[----:B------:R-:W-:Y:S01]  /*2800*/  PLOP3.LUT P1, PT, PT, PT, PT, 0x80, 0x8 ;  /* 0x000000000008781c */ /* 0x000fe20003f2f070 */
[----:B------:R-:W-:Y:S02]  /*2810*/  UIADD3 UR47, UPT, UPT, UR38, UR59, URZ ;  /* 0x0000003b262f7290 */ /* 0x000fe4000fffe0ff */
[----:B------:R-:W-:Y:S01]  /*2820*/  UIADD3 UR48, UPT, UPT, UR37, UR58, URZ ;  /* 0x0000003a25307290 */ /* 0x000fe2000fffe0ff */
[----:B------:R-:W-:-:S04]  /*2830*/  ISETP.NE.AND P0, PT, R11, 0x2, PT ;  /* 0x000000020b00780c */ /* 0x000fc80003f05270 */
[----:B-1----:R-:W-:Y:S02]  /*2840*/  SEL R0, RZ, 0x1, P0 ;  /* 0x00000001ff007807 */ /* 0x002fe40000000000 */
[----:B------:R-:W-:Y:S02]  /*2850*/  SEL R11, R11, RZ, P0 ;  /* 0x000000ff0b0b7207 */ /* 0x000fe40000000000 */
[----:B------:R-:W-:Y:S01]  /*2860*/  LOP3.LUT R10, R10, R0, RZ, 0x3c, !PT ;  /* 0x000000000a0a7212 */ /* 0x000fe200078e3cff */
[----:B------:R-:W-:Y:S06]  /*2870*/  BRA.U UP1, `(.L_x_43) ;  /* 0xfffffff1015c7547 */ /* 0x000fec000b83ffff */
[----:B------:R-:W-:Y:S01]  /*2880*/  UIADD3 UR15, UPT, UPT, UR15, 0x90, URZ ;  /* 0x000000900f0f7890 */ /* 0x000fe2000fffe0ff */
[----:B------:R-:W-:-:S03]  /*2890*/  SHF.L.U32 R2, R12, 0x1f, RZ ;  /* 0x0000001f0c027819 */ /* 0x000fc600000006ff */
[----:B------:R-:W-:-:S09]  /*28a0*/  ULEA UR4, UR13, UR15, 0x3 ;  /* 0x0000000f0d047291 */ /* 0x000fd2000f8e18ff */
[----:B------:R-:W1:Y:S02]  /*28b0*/  SYNCS.PHASECHK.TRANS64.TRYWAIT P0, [UR4], R2 ;  /* 0x00000002ff0075a7 */ /* 0x000e640008001104 */
[----:B-1----:R-:W-:Y:S05]  /*28c0*/  @!P0 BRA `(.L_x_44) ;  /* 0x0000005c00d88947 */ /* 0x002fea0003800000 */
.L_x_135:
[----:B------:R-:W-:-:S04]  /*28d0*/  UIADD3 UR4, UPT, UPT, UR13, 0x1, URZ ;  /* 0x000000010d047890 */ /* 0x000fc8000fffe0ff */
[----:B------:R-:W-:-:S04]  /*28e0*/  UISETP.NE.AND UP0, UPT, UR4, 0x12, UPT ;  /* 0x000000120400788c */ /* 0x000fc8000bf05270 */
[----:B------:R-:W-:Y:S02]  /*28f0*/  USEL UR6, URZ, 0x1, UP0 ;  /* 0x00000001ff067887 */ /* 0x000fe40008000000 */
[----:B------:R-:W-:-:S04]  /*2900*/  USEL UR4, UR4, URZ, UP0 ;  /* 0x000000ff04047287 */ /* 0x000fc80008000000 */
[----:B------:R-:W-:Y:S01]  /*2910*/  ULEA UR5, UR4, UR15, 0x3 ;  /* 0x0000000f04057291 */ /* 0x000fe2000f8e18ff */
[----:B-1----:R-:W-:-:S04]  /*2920*/  LOP3.LUT R2, R12, UR6, RZ, 0x3c, !PT ;  /* 0x000000060c027c12 */ /* 0x002fc8000f8e3cff */
[----:B------:R-:W-:-:S04]  /*2930*/  SHF.L.U32 R3, R2, 0x1f, RZ ;  /* 0x0000001f02037819 */ /* 0x000fc800000006ff */
[----:B------:R-:W1:Y:S02]  /*2940*/  SYNCS.PHASECHK.TRANS64.TRYWAIT P0, [UR5], R3 ;  /* 0x00000003ff0075a7 */ /* 0x000e640008001105 */
[----:B-1----:R-:W-:Y:S05]  /*2950*/  @!P0 BRA `(.L_x_45) ;  /* 0x0000005c00cc8947 */ /* 0x002fea0003800000 */
.L_x_137:
[----:B------:R-:W-:-:S04]  /*2960*/  UIADD3 UR4, UPT, UPT, UR4, 0x1, URZ ;  /* 0x0000000104047890 */ /* 0x000fc8000fffe0ff */
[----:B------:R-:W-:-:S04]  /*2970*/  UISETP.NE.AND UP0, UPT, UR4, 0x12, UPT ;  /* 0x000000120400788c */ /* 0x000fc8000bf05270 */
[----:B------:R-:W-:Y:S02]  /*2980*/  USEL UR6, URZ, 0x1, UP0 ;  /* 0x00000001ff067887 */ /* 0x000fe40008000000 */
[----:B------:R-:W-:-:S04]  /*2990*/  USEL UR4, UR4, URZ, UP0 ;  /* 0x000000ff04047287 */ /* 0x000fc80008000000 */
[----:B------:R-:W-:Y:S01]  /*29a0*/  ULEA UR5, UR4, UR15, 0x3 ;  /* 0x0000000f04057291 */ /* 0x000fe2000f8e18ff */
[----:B------:R-:W-:-:S04]  /*29b0*/  LOP3.LUT R2, R2, UR6, RZ, 0x3c, !PT ;  /* 0x0000000602027c12 */ /* 0x000fc8000f8e3cff */
[----:B-1----:R-:W-:-:S04]  /*29c0*/  SHF.L.U32 R3, R2, 0x1f, RZ ;  /* 0x0000001f02037819 */ /* 0x002fc800000006ff */
[----:B------:R-:W1:Y:S02]  /*29d0*/  SYNCS.PHASECHK.TRANS64.TRYWAIT P0, [UR5], R3 ;  /* 0x00000003ff0075a7 */ /* 0x000e640008001105 */
[----:B-1----:R-:W-:Y:S05]  /*29e0*/  @!P0 BRA `(.L_x_46) ;  /* 0x0000005c00c08947 */ /* 0x002fea0003800000 */
.L_x_139:
        /* <DEDUP_REMOVED lines=9> */
.L_x_141:
        /* <DEDUP_REMOVED lines=9> */
.L_x_143:
        /* <DEDUP_REMOVED lines=9> */
.L_x_145:
        /* <DEDUP_REMOVED lines=9> */
.L_x_147:
        /* <DEDUP_REMOVED lines=9> */
.L_x_149:
        /* <DEDUP_REMOVED lines=9> */
.L_x_151:
        /* <DEDUP_REMOVED lines=9> */
.L_x_153:
        /* <DEDUP_REMOVED lines=9> */
.L_x_155:
        /* <DEDUP_REMOVED lines=9> */
.L_x_157:
        /* <DEDUP_REMOVED lines=9> */
.L_x_159:
        /* <DEDUP_REMOVED lines=9> */
.L_x_161:
        /* <DEDUP_REMOVED lines=9> */
.L_x_163:
        /* <DEDUP_REMOVED lines=9> */
.L_x_165:
        /* <DEDUP_REMOVED lines=9> */
.L_x_167:
[----:B------:R-:W-:-:S04]  /*31d0*/  UIADD3 UR4, UPT, UPT, UR4, 0x1, URZ ;  /* 0x0000000104047890 */ /* 0x000fc8000fffe0ff */
[----:B------:R-:W-:-:S04]  /*31e0*/  UISETP.NE.AND UP0, UPT, UR4, 0x12, UPT ;  /* 0x000000120400788c */ /* 0x000fc8000bf05270 */
[----:B------:R-:W-:Y:S02]  /*31f0*/  USEL UR5, URZ, 0x1, UP0 ;  /* 0x00000001ff057887 */ /* 0x000fe40008000000 */
[----:B------:R-:W-:-:S04]  /*3200*/  USEL UR4, UR4, URZ, UP0 ;  /* 0x000000ff04047287 */ /* 0x000fc80008000000 */
[----:B------:R-:W-:Y:S01]  /*3210*/  ULEA UR4, UR4, UR15, 0x3 ;  /* 0x0000000f04047291 */ /* 0x000fe2000f8e18ff */
[----:B------:R-:W-:-:S04]  /*3220*/  LOP3.LUT R2, R2, UR5, RZ, 0x3c, !PT ;  /* 0x0000000502027c12 */ /* 0x000fc8000f8e3cff */
[----:B------:R-:W-:Y:S01]  /*3230*/  SHF.L.U32 R2, R2, 0x1f, RZ ;  /* 0x0000001f02027819 */ /* 0x000fe200000006ff */
[----:B-1----:R-:W-:-:S07]  /*3240*/  IMAD.U32 R0, RZ, RZ, UR4 ;  /* 0x00000004ff007e24 */ /* 0x002fce000f8e00ff */
.L_x_61:
[----:B-1----:R1:W2:Y:S02]  /*3250*/  SYNCS.PHASECHK.TRANS64.TRYWAIT P0, [R0+URZ], R2 ;  /* 0x00000002000075a7 */ /* 0x0022a400080011ff */
[----:B--2---:R-:W-:Y:S05]  /*3260*/  @!P0 NANOSLEEP.SYNCS 0x989680 ;  /* 0x009896800000895d */ /* 0x004fea0003900000 */
[----:B------:R-:W2:Y:S02]  /*3270*/  @!P0 SYNCS.PHASECHK.TRANS64 P0, [R0+URZ], R2 ;  /* 0x00000002000085a7 */ /* 0x000ea400080010ff */
[----:B--23--:R-:W-:Y:S05]  /*3280*/  @P0 EXIT ;  /* 0x000000000000094d */ /* 0x00cfea0003800000 */
[----:B------:R-:W-:Y:S05]  /*3290*/  BRA `(.L_x_61) ;  /* 0xfffffffc00ec7947 */ /* 0x000fea000383ffff */
.L_x_23:
[----:B------:R-:W-:-:S04]  /*32a0*/  UISETP.NE.AND UP0, UPT, UR44, URZ, UPT ;  /* 0x000000ff2c00728c */ /* 0x000fc8000bf05270 */
[----:B------:R-:W-:-:S09]  /*32b0*/  UISETP.NE.OR UP0, UPT, UR20, 0x1, UP0 ;  /* 0x000000011400788c */ /* 0x000fd20008705670 */
[----:B------:R-:W-:Y:S05]  /*32c0*/  BRA.U UP0, `(.L_x_62) ;  /* 0x0000000500487547 */ /* 0x000fea000b800000 */
[----:B------:R-:W-:Y:S01]  /*32d0*/  ISETP.GE.U32.AND P2, PT, R0, 0x2, PT ;  /* 0x000000020000780c */ /* 0x000fe20003f46070 */
[----:B------:R-:W-:Y:S01]  /*32e0*/  IMAD.MOV.U32 R12, RZ, RZ, 0x1 ;  /* 0x00000001ff0c7424 */ /* 0x000fe200078e00ff */
[----:B------:R-:W-:Y:S02]  /*32f0*/  CS2R R10, SRZ ;  /* 0x00000000000a7805 */ /* 0x000fe4000001ff00 */
[----:B------:R-:W-:Y:S01]  /*3300*/  CS2R R8, SRZ ;  /* 0x0000000000087805 */ /* 0x000fe2000001ff00 */
[----:B------:R-:W-:Y:S01]  /*3310*/  UMOV UR4, 0x400 ;  /* 0x0000040000047882 */ /* 0x000fe20000000000 */
[----:B------:R-:W-:Y:S01]  /*3320*/  UMOV UR5, URZ ;  /* 0x000000ff00057c82 */ /* 0x000fe20008000000 */
[----:B------:R-:W-:-:S12]  /*3330*/  ULEA UR44, UR44, UR4, 0x18 ;  /* 0x000000042c2c7291 */ /* 0x000fd8000f8ec0ff */
.L_x_66:
[----:B------:R-:W-:Y:S02]  /*3340*/  LEA R2, R8, UR44, 0x3 ;  /* 0x0000002c08027c11 */ /* 0x000fe4000f8e18ff */
[----:B------:R-:W-:-:S03]  /*3350*/  SHF.L.U32 R4, R9, 0x1f, RZ ;  /* 0x0000001f09047819 */ /* 0x000fc600000006ff */
[----:B------:R-:W-:Y:S01]  /*3360*/  VIADD R5, R2, 0x1c0 ;  /* 0x000001c002057836 */ /* 0x000fe20000000000 */
[----:B------:R-:W1:Y:S02]  /*3370*/  SYNCS.PHASECHK.TRANS64.TRYWAIT P0, [R2+URZ+0x1b0], R4 ;  /* 0x0001b004020075a7 */ /* 0x000e6400080011ff */
[----:B-1----:R-:W-:Y:S05]  /*3380*/  @!P0 BRA `(.L_x_63) ;  /* 0x0000005800c08947 */ /* 0x002fea0003800000 */
.L_x_168:
[----:B------:R-:W-:Y:S01]  /*3390*/  ULEA UR4, UR5, UR44, 0x3 ;  /* 0x0000002c05047291 */ /* 0x000fe2000f8e18ff */
[----:B-1----:R-:W-:Y:S01]  /*33a0*/  PRMT R2, RZ, 0x654, R5 ;  /* 0x00000654ff027816 */ /* 0x002fe20000000005 */
[----:B------:R-:W-:Y:S01]  /*33b0*/  @!P2 IMAD.MOV.U32 R4, RZ, RZ, 0x10 ;  /* 0x00000010ff04a424 */ /* 0x000fe200078e00ff */
[----:B------:R-:W-:Y:S01]  /*33c0*/  SHF.L.U32 R5, R12, 0x1f, RZ ;  /* 0x0000001f0c057819 */ /* 0x000fe200000006ff */
[----:B------:R-:W-:Y:S01]  /*33d0*/  UIADD3 UR6, UPT, UPT, UR4, 0x150, URZ ;  /* 0x0000015004067890 */ /* 0x000fe2000fffe0ff */
[----:B------:R1:W-:Y:S05]  /*33e0*/  SYNCS.ARRIVE.TRANS64.RED.A1T0 RZ, [R2+URZ], RZ ;  /* 0x000000ff02ff79a7 */ /* 0x0003ea00081004ff */
[----:B------:R-:W-:Y:S01]  /*33f0*/  IMAD.U32 R6, RZ, RZ, UR6 ;  /* 0x00000006ff067e24 */ /* 0x000fe2000f8e00ff */
[----:B------:R-:W2:Y:S04]  /*3400*/  SYNCS.PHASECHK.TRANS64.TRYWAIT P0, [UR4+0x160], R5 ;  /* 0x00016005ff0075a7 */ /* 0x000ea80008001104 */
[----:B------:R-:W-:Y:S01]  /*3410*/  PRMT R6, R0, 0x654, R6 ;  /* 0x0000065400067816 */ /* 0x000fe20000000006 */
[----:B-12---:R-:W-:Y:S06]  /*3420*/  @!P0 BRA `(.L_x_64) ;  /* 0x0000005800ac8947 */ /* 0x006fec0003800000 */
.L_x_170:
[----:B------:R-:W-:Y:S01]  /*3430*/  ULEA UR6, UR5, UR44, 0x4 ;  /* 0x0000002c05067291 */ /* 0x000fe2000f8e20ff */
[----:B------:R-:W-:Y:S01]  /*3440*/  SEL R3, R6, R3, !P2 ;  /* 0x0000000306037207 */ /* 0x000fe20005000000 */
[----:B------:R-:W-:Y:S01]  /*3450*/  UIADD3 UR7, UPT, UPT, UR4, 0x150, URZ ;  /* 0x0000015004077890 */ /* 0x000fe2000fffe0ff */
[----:B-1----:R-:W-:Y:S01]  /*3460*/  LEA R2, R11, UR44, 0x3 ;  /* 0x0000002c0b027c11 */ /* 0x002fe2000f8e18ff */
[----:B------:R-:W-:Y:S01]  /*3470*/  UIADD3 UR6, UPT, UPT, UR6, 0x1e0, URZ ;  /* 0x000001e006067890 */ /* 0x000fe2000fffe0ff */
[----:B------:R1:W-:Y:S01]  /*3480*/  @!P2 SYNCS.ARRIVE.TRANS64.RED RZ, [R3+URZ], R4 ;  /* 0x0000000403ffa9a7 */ /* 0x0003e200080004ff */
[----:B------:R-:W-:Y:S01]  /*3490*/  UIADD3 UR4, UPT, UPT, UR5, 0x1, URZ ;  /* 0x0000000105047890 */ /* 0x000fe2000fffe0ff */
[----:B------:R-:W-:-:S03]  /*34a0*/  VIADD R8, R8, 0x1 ;  /* 0x0000000108087836 */ /* 0x000fc60000000000 */
[----:B------:R-:W-:Y:S02]  /*34b0*/  UISETP.NE.AND UP0, UPT, UR4, 0x2, UPT ;  /* 0x000000020400788c */ /* 0x000fe4000bf05270 */
[----:B------:R-:W-:Y:S01]  /*34c0*/  ISETP.NE.AND P0, PT, R8, 0x2, PT ;  /* 0x000000020800780c */ /* 0x000fe20003f05270 */
[----:B------:R-:W-:Y:S06]  /*34d0*/  UGETNEXTWORKID.BROADCAST [UR6], [UR7] ;  /* 0x00000000060073ca */ /* 0x000fec0008000100 */
[----:B------:R-:W-:Y:S02]  /*34e0*/  USEL UR6, URZ, 0x1, UP0 ;  /* 0x00000001ff067887 */ /* 0x000fe40008000000 */
[----:B------:R-:W-:-:S04]  /*34f0*/  USEL UR5, UR4, URZ, UP0 ;  /* 0x000000ff04057287 */ /* 0x000fc80008000000 */
[----:B------:R-:W-:Y:S02]  /*3500*/  LOP3.LUT R12, R12, UR6, RZ, 0x3c, !PT ;  /* 0x000000060c0c7c12 */ /* 0x000fe4000f8e3cff */
[----:B-1----:R-:W-:-:S04]  /*3510*/  SHF.L.U32 R4, R10, 0x1f, RZ ;  /* 0x0000001f0a047819 */ /* 0x002fc800000006ff */
[----:B------:R-:W1:Y:S02]  /*3520*/  SYNCS.PHASECHK.TRANS64.TRYWAIT P1, [R2+URZ+0x150], R4 ;  /* 0x00015004020075a7 */ /* 0x000e6400080211ff */
[----:B-1----:R-:W-:Y:S05]  /*3530*/  @!P1 BRA `(.L_x_65) ;  /* 0x0000005800809947 */ /* 0x002fea0003800000 */
.L_x_171:
[C---:B-1----:R-:W-:Y:S01]  /*3540*/  LEA R4, R11.reuse, UR44, 0x4 ;  /* 0x0000002c0b047c11 */ /* 0x042fe2000f8e20ff */
[----:B------:R-:W-:Y:S01]  /*3550*/  VIADD R2, R2, 0x160 ;  /* 0x0000016002027836 */ /* 0x000fe20000000000 */
[----:B------:R-:W-:Y:S01]  /*3560*/  SEL R8, R8, RZ, P0 ;  /* 0x000000ff08087207 */ /* 0x000fe20000000000 */
[----:B------:R-:W-:-:S03]  /*3570*/  VIADD R11, R11, 0x1 ;  /* 0x000000010b0b7836 */ /* 0x000fc60000000000 */
[----:B------:R-:W1:Y:S01]  /*3580*/  LDS.128 R4, [R4+0x1e0] ;  /* 0x0001e00004047984 */ /* 0x000e620000000c00 */
[----:B------:R-:W-:Y:S02]  /*3590*/  PRMT R2, RZ, 0x654, R2 ;  /* 0x00000654ff027816 */ /* 0x000fe40000000002 */
[C---:B------:R-:W-:Y:S01]  /*35a0*/  ISETP.NE.AND P1, PT, R11.reuse, 0x2, PT ;  /* 0x000000020b00780c */ /* 0x040fe20003f25270 */
[----:B------:R-:W-:Y:S01]  /*35b0*/  @!PT LDS RZ, [RZ] ;  /* 0x00000000fffff984 */ /* 0x000fe20000000800 */
[----:B------:R-:W-:Y:S01]  /*35c0*/  @!PT LDS RZ, [RZ] ;  /* 0x00000000fffff984 */ /* 0x000fe20000000800 */
[----:B------:R-:W-:Y:S01]  /*35d0*/  @!PT LDS RZ, [RZ] ;  /* 0x00000000fffff984 */ /* 0x000fe20000000800 */
[----:B------:R-:W-:Y:S01]  /*35e0*/  @!PT LDS RZ, [RZ] ;  /* 0x00000000fffff984 */ /* 0x000fe20000000800 */
[----:B------:R2:W-:Y:S06]  /*35f0*/  MEMBAR.ALL.CTA ;  /* 0x0000000000007992 */ /* 0x0005ec0000008000 */
[----:B--2---:R-:W2:Y:S01]  /*3600*/  FENCE.VIEW.ASYNC.S ;  /* 0x00000000000073c6 */ /* 0x004ea20000000000 */
[----:B------:R-:W-:Y:S01]  /*3610*/  SEL R11, R11, RZ, P1 ;  /* 0x000000ff0b0b7207 */ /* 0x000fe20000800000 */
[----:B--2---:R2:W-:Y:S01]  /*3620*/  SYNCS.ARRIVE.TRANS64.RED.A1T0 RZ, [R2+URZ], RZ ;  /* 0x000000ff02ff79a7 */ /* 0x0045e200081004ff */
[----:B-1----:R-:W-:-:S02]  /*3630*/  LOP3.LUT P3, RZ, R6, 0x1, RZ, 0xc0, !PT ;  /* 0x0000000106ff7812 */ /* 0x002fc4000786c0ff */
[----:B------:R-:W-:-:S04]  /*3640*/  SEL R4, RZ, 0x1, P1 ;  /* 0x00000001ff047807 */ /* 0x000fc80000800000 */
[----:B------:R-:W-:Y:S02]  /*3650*/  LOP3.LUT R10, R10, R4, RZ, 0x3c, !PT ;  /* 0x000000040a0a7212 */ /* 0x000fe400078e3cff */
[----:B--2---:R-:W-:-:S04]  /*3660*/  SEL R2, RZ, 0x1, P0 ;  /* 0x00000001ff027807 */ /* 0x004fc80000000000 */
[----:B------:R-:W-:Y:S01]  /*3670*/  LOP3.LUT R9, R9, R2, RZ, 0x3c, !PT ;  /* 0x0000000209097212 */ /* 0x000fe200078e3cff */
[----:B------:R-:W-:Y:S06]  /*3680*/  @P3 BRA `(.L_x_66) ;  /* 0xfffffffc002c3947 */ /* 0x000fec000383ffff */
[----:B------:R-:W-:Y:S01]  /*3690*/  ULEA UR4, UR5, UR44, 0x3 ;  /* 0x0000002c05047291 */ /* 0x000fe2000f8e18ff */
[----:B------:R-:W-:-:S08]  /*36a0*/  SHF.L.U32 R2, R12, 0x1f, RZ ;  /* 0x0000001f0c027819 */ /* 0x000fd000000006ff */
[----:B------:R-:W1:Y:S02]  /*36b0*/  SYNCS.PHASECHK.TRANS64 P0, [UR4+0x160], R2 ;  /* 0x00016002ff0075a7 */ /* 0x000e640008001004 */
[----:B-1----:R-:W-:Y:S05]  /*36c0*/  @P0 BRA `(.L_x_67) ;  /* 0x0000000000080947 */ /* 0x002fea0003800000 */
[----:B------:R-:W1:Y:S02]  /*36d0*/  SYNCS.PHASECHK.TRANS64.TRYWAIT P0, [UR4+0x160], R2 ;  /* 0x00016002ff0075a7 */ /* 0x000e640008001104 */
[----:B-1----:R-:W-:Y:S05]  /*36e0*/  @!P0 BRA `(.L_x_68) ;  /* 0x0000005800288947 */ /* 0x002fea0003800000 */
.L_x_67:
[----:B------:R-:W-:-:S04]  /*36f0*/  UIADD3 UR6, UPT, UPT, UR5, 0x1, URZ ;  /* 0x0000000105067890 */ /* 0x000fc8000fffe0ff */
[----:B------:R-:W-:-:S04]  /*3700*/  UISETP.NE.AND UP0, UPT, UR6, 0x2, UPT ;  /* 0x000000020600788c */ /* 0x000fc8000bf05270 */
[----:B------:R-:W-:Y:S02]  /*3710*/  USEL UR7, URZ, 0x1, UP0 ;  /* 0x00000001ff077887 */ /* 0x000fe40008000000 */
[----:B------:R-:W-:-:S04]  /*3720*/  USEL UR6, UR6, URZ, UP0 ;  /* 0x000000ff06067287 */ /* 0x000fc80008000000 */
[----:B------:R-:W-:Y:S01]  /*3730*/  ULEA UR6, UR6, UR44, 0x3 ;  /* 0x0000002c06067291 */ /* 0x000fe2000f8e18ff */
[----:B-1----:R-:W-:-:S04]  /*3740*/  LOP3.LUT R2, R12, UR7, RZ, 0x3c, !PT ;  /* 0x000000070c027c12 */ /* 0x002fc8000f8e3cff */
[----:B------:R-:W-:-:S04]  /*3750*/  SHF.L.U32 R0, R2, 0x1f, RZ ;  /* 0x0000001f02007819 */ /* 0x000fc800000006ff */
[----:B------:R-:W1:Y:S02]  /*3760*/  SYNCS.PHASECHK.TRANS64 P0, [UR6+0x160], R0 ;  /* 0x00016000ff0075a7 */ /* 0x000e640008001006 */
[----:B-1----:R-:W-:Y:S05]  /*3770*/  @P0 EXIT ;  /* 0x000000000000094d */ /* 0x002fea0003800000 */
[----:B------:R-:W-:Y:S02]  /*3780*/  SHF.L.U32 R2, R2, 0x1f, RZ ;  /* 0x0000001f02027819 */ /* 0x000fe400000006ff */
[----:B------:R-:W-:-:S07]  /*3790*/  MOV R0, UR6 ;  /* 0x0000000600007c02 */ /* 0x000fce0008000f00 */
.L_x_69:
[----:B-1----:R1:W2:Y:S02]  /*37a0*/  SYNCS.PHASECHK.TRANS64.TRYWAIT P0, [R0+URZ+0x160], R2 ;  /* 0x00016002000075a7 */ /* 0x0022a400080011ff */
[----:B--2---:R-:W-:Y:S05]  /*37b0*/  @!P0 NANOSLEEP.SYNCS 0x989680 ;  /* 0x009896800000895d */ /* 0x004fea0003900000 */
[----:B------:R-:W2:Y:S02]  /*37c0*/  @!P0 SYNCS.PHASECHK.TRANS64 P0, [R0+URZ+0x160], R2 ;  /* 0x00016002000085a7 */ /* 0x000ea400080010ff */
[----:B--2---:R-:W-:Y:S05]  /*37d0*/  @P0 EXIT ;  /* 0x000000000000094d */ /* 0x004fea0003800000 */
[----:B------:R-:W-:Y:S05]  /*37e0*/  BRA `(.L_x_69) ;  /* 0xfffffffc00ec7947 */ /* 0x000fea000383ffff */
.L_x_62:
[----:B------:R-:W-:Y:S05]  /*37f0*/  BRA.U UP5, `(.L_x_70) ;  /* 0x0000000d05987547 */ /* 0x000fea000b800000 */
[----:B------:R-:W-:Y:S01]  /*3800*/  UMOV UR4, 0x40 ;  /* 0x0000004000047882 */ /* 0x000fe20000000000 */
[----:B------:R-:W-:Y:S01]  /*3810*/  NOP ;  /* 0x0000000000007918 */ /* 0x000fe20000000000 */
[----:B------:R-:W-:-:S03]  /*3820*/  ULEA UR5, UR44, UR4, 0x18 ;  /* 0x000000042c057291 */ /* 0x000fc6000f8ec0ff */
[----:B------:R-:W-:Y:S02]  /*3830*/  UMOV UR4, 0x400 ;  /* 0x0000040000047882 */ /* 0x000fe40000000000 */
[----:B------:R-:W-:-:S04]  /*3840*/  ULEA UR44, UR44, UR4, 0x18 ;  /* 0x000000042c2c7291 */ /* 0x000fc8000f8ec0ff */
[----:B------:R-:W1:Y:S02]  /*3850*/  LDS.U8 R0, [UR5+0x1c] ;  /* 0x00001c05ff007984 */ /* 0x000e640008000000 */
[----:B-1----:R-:W-:-:S13]  /*3860*/  ISETP.NE.AND P0, PT, R0, RZ, PT ;  /* 0x000000ff0000720c */ /* 0x002fda0003f05270 */
[----:B------:R-:W-:Y:S05]  /*3870*/  @P0 BRA `(.L_x_71) ;  /* 0x0000000000580947 */ /* 0x000fea0003800000 */
[----:B------:R-:W-:-:S13]  /*3880*/  ELECT P0, URZ, PT ;  /* 0x0000000000ff782f */ /* 0x000fda0003800000 */
[----:B------:R-:W-:Y:S05]  /*3890*/  @!P0 BRA `(.L_x_72) ;  /* 0x0000000000608947 */ /* 0x000fea0003800000 */
[----:B------:R-:W-:Y:S01]  /*38a0*/  UMOV UR4, 0x10 ;  /* 0x0000001000047882 */ /* 0x000fe20000000000 */
[----:B------:R-:W-:Y:S01]  /*38b0*/  HFMA2 R0, -RZ, RZ, 0, 5.9604644775390625e-08 ;  /* 0x00000001ff007431 */ /* 0x000fe200000001ff */
[----:B------:R-:W-:-:S03]  /*38c0*/  MOV R3, 0xffff ;  /* 0x0000ffff00037802 */ /* 0x000fc60000000f00 */
[----:B------:R-:W-:Y:S04]  /*38d0*/  DEPBAR.LE SB1, 0x36 ;  /* 0x00009d800000791a */ /* 0x000fe80000000000 */
[----:B------:R-:W1:Y:S02]  /*38e0*/  UTCATOMSWS.FIND_AND_SET.ALIGN UP0, UR4, UR4 ;  /* 0x00000004000475e3 */ /* 0x000e640008000800 */
[----:B-1----:R-:W-:Y:S01]  /*38f0*/  MOV R4, UR4 ;  /* 0x0000000400047c02 */ /* 0x002fe20008000f00 */
[----:B------:R-:W-:Y:S06]  /*3900*/  BRA.U UP0, `(.L_x_73) ;  /* 0x0000000100187547 */ /* 0x000fec000b800000 */
.L_x_74:
[----:B------:R-:W-:Y:S05]  /*3910*/  NANOSLEEP 0x64 ;  /* 0x000000640000795d */ /* 0x000fea0003800000 */
[----:B------:R-:W-:-:S05]  /*3920*/  UMOV UR4, 0x10 ;  /* 0x0000001000047882 */ /* 0x000fca0000000000 */
[----:B------:R-:W-:Y:S04]  /*3930*/  DEPBAR.LE SB1, 0x36 ;  /* 0x00009d800000791a */ /* 0x000fe80000000000 */
[----:B------:R-:W1:Y:S02]  /*3940*/  UTCATOMSWS.FIND_AND_SET.ALIGN UP0, UR4, UR4 ;  /* 0x00000004000475e3 */ /* 0x000e640008000800 */
[----:B-1----:R-:W-:Y:S01]  /*3950*/  MOV R4, UR4 ;  /* 0x0000000400047c02 */ /* 0x002fe20008000f00 */
[----:B------:R-:W-:Y:S05]  /*3960*/  BRA.U !UP0, `(.L_x_74) ;  /* 0xfffffffd08e87547 */ /* 0x000fea000b83ffff */
.L_x_73:
[-C--:B------:R-:W-:Y:S02]  /*3970*/  SHF.L.U32 R3, R3, R4.reuse, RZ ;  /* 0x0000000403037219 */ /* 0x080fe400000006ff */
[----:B------:R-:W-:Y:S01]  /*3980*/  SHF.L.U32 R0, R0, R4, RZ ;  /* 0x0000000400007219 */ /* 0x000fe200000006ff */
[----:B------:R-:W-:Y:S02]  /*3990*/  IMAD.SHL.U32 R4, R4, 0x20, RZ ;  /* 0x0000002004047824 */ /* 0x000fe400078e00ff */
[----:B------:R1:W-:Y:S04]  /*39a0*/  ATOMS.OR RZ, [UR5+0x14], R3 ;  /* 0x00001403ffff798c */ /* 0x0003e8000b000005 */
[----:B------:R1:W-:Y:S04]  /*39b0*/  ATOMS.OR RZ, [UR5+0x18], R0 ;  /* 0x00001800ffff798c */ /* 0x0003e8000b000005 */
[----:B------:R1:W-:Y:S01]  /*39c0*/  STS [UR44+0x200], R4 ;  /* 0x00020004ff007988 */ /* 0x0003e2000800082c */
[----:B------:R-:W-:Y:S05]  /*39d0*/  BRA `(.L_x_72) ;  /* 0x0000000000107947 */ /* 0x000fea0003800000 */
.L_x_71:
[----:B------:R-:W-:Y:S02]  /*39e0*/  MOV R0, 0xffffffff ;  /* 0xffffffff00007802 */ /* 0x000fe40000000f00 */
[----:B------:R-:W-:-:S03]  /*39f0*/  MOV R4, 0x3a20 ;  /* 0x00003a2000047802 */ /* 0x000fc60000000f00 */
[----:B------:R1:W-:Y:S04]  /*3a00*/  STS [UR44+0x200], R0 ;  /* 0x00020000ff007988 */ /* 0x0003e8000800082c */
[----:B-1---5:R-:W-:Y:S05]  /*3a10*/  CALL.REL.NOINC `($__internal_1_$__cuda_sm10x_tcgen05_guardrail_trap_phase_invalid_during_alloc) ;  /* 0x0000005800bc7944 */ /* 0x022fea0003c00000 */
.L_x_72:
[----:B------:R-:W-:Y:S05]  /*3a20*/  WARPSYNC.ALL ;  /* 0x0000000000007948 */ /* 0x000fea0003800000 */
[----:B------:R-:W2:Y:S01]  /*3a30*/  S2UR UR4, SR_CgaCtaId ;  /* 0x00000000000479c3 */ /* 0x000ea20000008800 */
[----:B------:R-:W-:Y:S01]  /*3a40*/  UMOV UR18, 0x400 ;  /* 0x0000040000127882 */ /* 0x000fe20000000000 */
[----:B------:R-:W-:-:S06]  /*3a50*/  NOP ;  /* 0x0000000000007918 */ /* 0x000fcc0000000000 */
[----:B------:R-:W-:Y:S06]  /*3a60*/  BAR.ARV 0x6, 0xa0 ;  /* 0x0182800000007b1d */ /* 0x000fec0000002000 */
[----:B------:R-:W3:Y:S01]  /*3a70*/  LDCU UR5, c[0x0][0x38c] ;  /* 0x00007180ff0577ac */ /* 0x000ee20008000800 */
[----:B------:R-:W-:Y:S01]  /*3a80*/  LOP3.LUT R2, R2, 0xffff, RZ, 0xc0, !PT ;  /* 0x0000ffff02027812 */ /* 0x000fe200078ec0ff */
[----:B------:R-:W-:Y:S01]  /*3a90*/  IMAD.MOV.U32 R11, RZ, RZ, 0x1 ;  /* 0x00000001ff0b7424 */ /* 0x000fe200078e00ff */
[----:B------:R-:W-:Y:S01]  /*3aa0*/  CS2R R8, SRZ ;  /* 0x0000000000087805 */ /* 0x000fe2000001ff00 */
[----:B------:R-:W4:Y:S01]  /*3ab0*/  LDCU UR8, c[0x0][0x38c] ;  /* 0x00007180ff0877ac */ /* 0x000f220008000800 */
[----:B------:R-:W-:Y:S01]  /*3ac0*/  R2UR UR20, R2 ;  /* 0x00000000021472ca */ /* 0x000fe200000e0000 */
[----:B------:R-:W-:Y:S01]  /*3ad0*/  IMAD.MOV.U32 R10, RZ, RZ, RZ ;  /* 0x000000ffff0a7224 */ /* 0x000fe200078e00ff */
[----:B------:R-:W-:Y:S01]  /*3ae0*/  UMOV UR22, URZ ;  /* 0x000000ff00167c82 */ /* 0x000fe20008000000 */
[----:B------:R-:W-:Y:S01]  /*3af0*/  UMOV UR14, URZ ;  /* 0x000000ff000e7c82 */ /* 0x000fe20008000000 */
[----:B--2---:R-:W-:Y:S01]  /*3b00*/  ULEA UR18, UR4, UR18, 0x18 ;  /* 0x0000001204127291 */ /* 0x004fe2000f8ec0ff */
[----:B------:R-:W-:Y:S01]  /*3b10*/  UMOV UR26, 0x0 ;  /* 0x00000000001a7882 */ /* 0x000fe20000000000 */
[----:B------:R-:W-:-:S02]  /*3b20*/  UMOV UR27, 0x41c0490 ;  /* 0x041c0490001b7882 */ /* 0x000fc40000000000 */
[----:B------:R-:W-:Y:S02]  /*3b30*/  UIADD3 UR6, UPT, UPT, UR18, 0x7400, URZ ;  /* 0x0000740012067890 */ /* 0x000fe4000fffe0ff */
[----:B------:R-:W-:Y:S02]  /*3b40*/  UIADD3 UR7, UPT, UPT, UR18, 0x19400, URZ ;  /* 0x0001940012077890 */ /* 0x000fe4000fffe0ff */
[----:B---3--:R-:W-:Y:S01]  /*3b50*/  UIADD3 UR5, UPT, UPT, UR5, 0x1f, URZ ;  /* 0x0000001f05057890 */ /* 0x008fe2000fffe0ff */
[----:B-1----:R-:W1:Y:S01]  /*3b60*/  LDS R0, [UR18+0x200] ;  /* 0x00020012ff007984 */ /* 0x002e620008000800 */
[----:B------:R-:W-:Y:S02]  /*3b70*/  USHF.R.U32.HI UR6, URZ, 0x4, UR6 ;  /* 0x00000004ff067899 */ /* 0x000fe40008011606 */
[----:B------:R-:W-:Y:S02]  /*3b80*/  USHF.R.S32.HI UR4, URZ, 0x1f, UR5 ;  /* 0x0000001fff047899 */ /* 0x000fe40008011405 */
[----:B------:R-:W-:-:S02]  /*3b90*/  ULOP3.LUT UR6, UR6, 0x3fff, URZ, 0xc0, !UPT ;  /* 0x00003fff06067892 */ /* 0x000fc4000f8ec0ff */
[----:B------:R-:W-:Y:S02]  /*3ba0*/  ULEA.HI UR4, UR4, UR5, URZ, 0x5 ;  /* 0x0000000504047291 */ /* 0x000fe4000f8f28ff */
[----:B------:R-:W-:Y:S02]  /*3bb0*/  USHF.R.U32.HI UR5, URZ, 0x4, UR7 ;  /* 0x00000004ff057899 */ /* 0x000fe40008011607 */
[----:B------:R-:W-:Y:S02]  /*3bc0*/  USHF.R.S32.HI UR28, URZ, 0x5, UR4 ;  /* 0x00000005ff1c7899 */ /* 0x000fe40008011404 */
[----:B------:R-:W-:Y:S02]  /*3bd0*/  ULOP3.LUT UR4, UR5, 0x3fff, URZ, 0xc0, !UPT ;  /* 0x00003fff05047892 */ /* 0x000fe4000f8ec0ff */
[----:B------:R-:W-:Y:S02]  /*3be0*/  UISETP.LT.AND UP0, UPT, UR28, 0x1, UPT ;  /* 0x000000011c00788c */ /* 0x000fe4000bf01270 */
[----:B------:R-:W-:-:S02]  /*3bf0*/  ULOP3.LUT UR21, UR6, 0x10000, URZ, 0xfc, !UPT ;  /* 0x0001000006157892 */ /* 0x000fc4000f8efcff */
[----:B------:R-:W-:Y:S02]  /*3c00*/  USEL UR29, UR28, 0x1, !UP0 ;  /* 0x000000011c1d7887 */ /* 0x000fe4000c000000 */
[----:B------:R-:W-:Y:S02]  /*3c10*/  ULOP3.LUT UR4, UR4, 0x10000, URZ, 0xfc, !UPT ;  /* 0x0001000004047892 */ /* 0x000fe4000f8efcff */
[----:B------:R-:W-:Y:S02]  /*3c20*/  UIADD3 UR29, UPT, UPT, -UR29, URZ, URZ ;  /* 0x000000ff1d1d7290 */ /* 0x000fe4000fffe1ff */
[----:B----4-:R-:W-:Y:S01]  /*3c30*/  UISETP.GE.AND UP4, UPT, UR8, 0x1, UPT ;  /* 0x000000010800788c */ /* 0x010fe2000bf86270 */
[----:B------:R-:W-:Y:S01]  /*3c40*/  UMOV UR24, 0x0 ;  /* 0x0000000000187882 */ /* 0x000fe20000000000 */
[----:B------:R-:W-:Y:S01]  /*3c50*/  UMOV UR25, 0x41c0490 ;  /* 0x041c049000197882 */ /* 0x000fe20000000000 */
[----:B-1----:R-:W-:-:S15]  /*3c60*/  R2UR UR30, R0 ;  /* 0x00000000001e72ca */ /* 0x002fde00000e0000 */
.L_x_81:
[----:B------:R-:W-:Y:S02]  /*3c70*/  LEA R0, R10, UR18, 0x3 ;  /* 0x000000120a007c11 */ /* 0x000fe4000f8e18ff */
[----:B------:R-:W-:Y:S02]  /*3c80*/  SHF.L.U32 R2, R9, 0x1f, RZ ;  /* 0x0000001f09027819 */ /* 0x000fe400000006ff */
[----:B------:R-:W-:Y:S01]  /*3c90*/  PLOP3.LUT P0, PT, PT, PT, UP4, 0x80, 0x8 ;  /* 0x000000000008781c */ /* 0x000fe20003f0f048 */
[----:B------:R-:W-:Y:S01]  /*3ca0*/  VIADD R3, R0, 0x160 ;  /* 0x0000016000037836 */ /* 0x000fe20000000000 */
[----:B-1----:R-:W1:Y:S02]  /*3cb0*/  SYNCS.PHASECHK.TRANS64.TRYWAIT P1, [R0+URZ+0x150], R2 ;  /* 0x00015002000075a7 */ /* 0x002e6400080211ff */
[----:B-1-3--:R-:W-:Y:S09]  /*3cc0*/  @!P1 BRA `(.L_x_75) ;  /* 0x0000005000c89947 */ /* 0x00aff20003800000 */
.L_x_173:
[----:B------:R-:W-:Y:S01]  /*3cd0*/  LEA R4, R10, UR18, 0x4 ;  /* 0x000000120a047c11 */ /* 0x000fe2000f8e20ff */
[----:B------:R-:W-:Y:S01]  /*3ce0*/  @UP4 ULEA UR5, UR14, UR18, 0x3 ;  /* 0x000000120e054291 */ /* 0x000fe2000f8e18ff */
[----:B------:R-:W-:Y:S01]  /*3cf0*/  PLOP3.LUT P2, PT, PT, PT, PT, 0x80, 0x8 ;  /* 0x000000000008781c */ /* 0x000fe20003f4f070 */
[----:B------:R-:W-:Y:S01]  /*3d00*/  ULEA UR23, UR22, UR18, 0x3 ;  /* 0x0000001216177291 */ /* 0x000fe2000f8e18ff */
[----:B------:R-:W-:Y:S02]  /*3d10*/  PRMT R3, RZ, 0x654, R3 ;  /* 0x00000654ff037816 */ /* 0x000fe40000000003 */
[----:B------:R-:W2:Y:S01]  /*3d20*/  LDS.128 R4, [R4+0x1e0] ;  /* 0x0001e00004047984 */ /* 0x000ea20000000c00 */
[----:B-1----:R-:W-:Y:S02]  /*3d30*/  @P0 SHF.L.U32 R2, R8, 0x1f, RZ ;  /* 0x0000001f08020819 */ /* 0x002fe400000006ff */
[----:B------:R-:W-:Y:S01]  /*3d40*/  SHF.L.U32 R0, R11, 0x1f, RZ ;  /* 0x0000001f0b007819 */ /* 0x000fe200000006ff */
[----:B------:R-:W-:Y:S01]  /*3d50*/  @!PT LDS RZ, [RZ] ;  /* 0x00000000fffff984 */ /* 0x000fe20000000800 */
[----:B------:R-:W-:Y:S01]  /*3d60*/  @!PT LDS RZ, [RZ] ;  /* 0x00000000fffff984 */ /* 0x000fe20000000800 */
[----:B------:R-:W-:Y:S01]  /*3d70*/  @!PT LDS RZ, [RZ] ;  /* 0x00000000fffff984 */ /* 0x000fe20000000800 */
[----:B------:R-:W-:Y:S01]  /*3d80*/  @!PT LDS RZ, [RZ] ;  /* 0x00000000fffff984 */ /* 0x000fe20000000800 */
[----:B------:R1:W-:Y:S06]  /*3d90*/  MEMBAR.ALL.CTA ;  /* 0x0000000000007992 */ /* 0x0003ec0000008000 */
[----:B-1----:R-:W1:Y:S02]  /*3da0*/  FENCE.VIEW.ASYNC.S ;  /* 0x00000000000073c6 */ /* 0x002e640000000000 */
[----:B-1----:R1:W-:Y:S01]  /*3db0*/  SYNCS.ARRIVE.TRANS64.RED.A1T0 RZ, [R3+URZ], RZ ;  /* 0x000000ff03ff79a7 */ /* 0x0023e200081004ff */
[----:B------:R1:W3:Y:S01]  /*3dc0*/  @P0 SYNCS.PHASECHK.TRANS64.TRYWAIT P2, [UR5], R2 ;  /* 0x00000002ff0005a7 */ /* 0x0002e20008041105 */
[----:B------:R-:W-:Y:S01]  /*3dd0*/  ULEA.HI UR5, UR22, UR22, URZ, 0x1 ;  /* 0x0000001616057291 */ /* 0x000fe2000f8f08ff */
[----:B--2---:R-:W-:-:S03]  /*3de0*/  LOP3.LUT P1, RZ, R6, 0x1, RZ, 0xc0, !PT ;  /* 0x0000000106ff7812 */ /* 0x004fc6000782c0ff */
[----:B------:R-:W-:Y:S02]  /*3df0*/  ULOP3.LUT UR6, UR5, 0xffe, URZ, 0xc0, !UPT ;  /* 0x00000ffe05067892 */ /* 0x000fe4000f8ec0ff */
[----:B------:R-:W-:Y:S02]  /*3e00*/  USHF.R.U32.HI UR19, URZ, 0x1, UR5 ;  /* 0x00000001ff137899 */ /* 0x000fe40008011605 */
[----:B------:R-:W-:Y:S02]  /*3e10*/  UIADD3 UR5, UPT, UPT, -UR6, UR22, URZ ;  /* 0x0000001606057290 */ /* 0x000fe4000fffe1ff */
[----:B------:R-:W-:-:S04]  /*3e20*/  UIMAD UR19, UR19, 0x70, UR30 ;  /* 0x00000070131378a4 */ /* 0x000fc8000f8e021e */
[----:B------:R-:W-:Y:S01]  /*3e30*/  ULEA UR19, UR5, UR19, 0x14 ;  /* 0x0000001305137291 */ /* 0x000fe2000f8ea0ff */
[----:B------:R-:W2:Y:S02]  /*3e40*/  SYNCS.PHASECHK.TRANS64.TRYWAIT P0, [UR23+0x190], R0 ;  /* 0x00019000ff0075a7 */ /* 0x000ea40008001117 */
[----:B-123--:R-:W-:Y:S09]  /*3e50*/  @!P0 BRA `(.L_x_76) ;  /* 0x0000005000788947 */ /* 0x00eff20003800000 */
.L_x_175:
[----:B------:R-:W-:Y:S01]  /*3e60*/  IADD3 R10, PT, PT, R10, 0x1, RZ ;  /* 0x000000010a0a7810 */ /* 0x000fe20007ffe0ff */
[----:B------:R-:W-:Y:S06]  /*3e70*/  BRA.U !UP4, `(.L_x_77) ;  /* 0x000000010c987547 */ /* 0x000fec000b800000 */
[----:B------:R-:W-:Y:S01]  /*3e80*/  UPLOP3.LUT UP2, UPT, UPT, UPT, UPT, 0x40, 0x4 ;  /* 0x000000000004789c */ /* 0x000fe20003f4e870 */
[----:B------:R-:W-:Y:S01]  /*3e90*/  UMOV UR16, UR29 ;  /* 0x0000001d00107c82 */ /* 0x000fe20008000000 */
[----:B------:R-:W-:Y:S01]  /*3ea0*/  UMOV UR15, UR28 ;  /* 0x0000001c000f7c82 */ /* 0x000fe20008000000 */
[----:B------:R-:W-:-:S08]  /*3eb0*/  UMOV UR5, UR14 ;  /* 0x0000000e00057c82 */ /* 0x000fd00008000000 */
.L_x_80:
[----:B------:R-:W-:Y:S02]  /*3ec0*/  UIADD3 UR16, UPT, UPT, UR16, 0x1, URZ ;  /* 0x0000000110107890 */ /* 0x000fe4000fffe0ff */
[----:B--2---:R-:W-:Y:S02]  /*3ed0*/  ULEA UR7, UR5, UR18, 0x3 ;  /* 0x0000001205077291 */ /* 0x004fe4000f8e18ff */
[----:B------:R-:W-:Y:S01]  /*3ee0*/  UISETP.NE.AND UP3, UPT, UR16, URZ, UPT ;  /* 0x000000ff1000728c */ /* 0x000fe2000bf65270 */
[----:B---3--:R-:W-:Y:S10]  /*3ef0*/  @P2 BRA `(.L_x_78) ;  /* 0x00000000000c2947 */ /* 0x008ff40003800000 */
[----:B-1----:R-:W-:Y:S04]  /*3f00*/  SHF.L.U32 R2, R8, 0x1f, RZ ;  /* 0x0000001f08027819 */ /* 0x002fe800000006ff */
[----:B------:R-:W1:Y:S02]  /*3f10*/  SYNCS.PHASECHK.TRANS64.TRYWAIT P0, [UR7], R2 ;  /* 0x00000002ff0075a7 */ /* 0x000e640008001107 */
[----:B-1----:R-:W-:Y:S05]  /*3f20*/  @!P0 BRA `(.L_x_79) ;  /* 0x00000050005c8947 */ /* 0x002fea0003800000 */
.L_x_78:
[----:B------:R-:W-:Y:S01]  /*3f30*/  UISETP.NE.AND UP0, UPT, UR15, 0x1, UPT ;  /* 0x000000010f00788c */ /* 0x000fe2000bf05270 */
[----:B------:R-:W-:Y:S01]  /*3f40*/  PLOP3.LUT P2, PT, PT, PT, PT, 0x80, 0x8 ;  /* 0x000000000008781c */ /* 0x000fe20003f4f070 */
[----:B------:R-:W-:Y:S02]  /*3f50*/  UIADD3 UR6, UPT, UPT, UR5, 0x1, URZ ;  /* 0x0000000105067890 */ /* 0x000fe4000fffe0ff */
[----:B------:R-:W-:Y:S02]  /*3f60*/  UIADD3 UR17, UPT, UPT, UR7, 0x90, URZ ;  /* 0x0000009007117890 */ /* 0x000fe4000fffe0ff */
[----:B------:R-:W-:Y:S01]  /*3f70*/  UISETP.NE.AND UP1, UPT, UR6, 0x12, UPT ;  /* 0x000000120600788c */ /* 0x000fe2000bf25270 */
[----:B------:R-:W-:Y:S01]  /*3f80*/  PLOP3.LUT P0, PT, PT, PT, UP0, 0x80, 0x8 ;  /* 0x000000000008781c */ /* 0x000fe20003f0f008 */
[----:B------:R-:W-:Y:S02]  /*3f90*/  UIADD3 UR15, UPT, UPT, UR15, -0x1, URZ ;  /* 0xffffffff0f0f7890 */ /* 0x000fe4000fffe0ff */
[----:B------:R-:W-:Y:S02]  /*3fa0*/  USEL UR8, URZ, 0x1, UP1 ;  /* 0x00000001ff087887 */ /* 0x000fe40008800000 */
[----:B------:R-:W-:Y:S01]  /*3fb0*/  USEL UR14, UR6, URZ, UP1 ;  /* 0x000000ff060e7287 */ /* 0x000fe20008800000 */
[----:B------:R-:W-:Y:S01]  /*3fc0*/  UMOV UR7, 0x80004020 ;  /* 0x8000402000077882 */ /* 0x000fe20000000000 */
[----:B------:R-:W-:Y:S02]  /*3fd0*/  UMOV UR9, 0x80004020 ;  /* 0x8000402000097882 */ /* 0x000fe40000000000 */
[----:B------:R-:W-:Y:S01]  /*3fe0*/  @UP0 ULEA UR6, UR14, UR18, 0x3 ;  /* 0x000000120e060291 */ /* 0x000fe2000f8e18ff */
[----:B------:R-:W-:Y:S01]  /*3ff0*/  LOP3.LUT R8, R8, UR8, RZ, 0x3c, !PT ;  /* 0x0000000808087c12 */ /* 0x000fe2000f8e3cff */
[----:B------:R-:W-:Y:S01]  /*4000*/  ULEA UR8, UR5, UR21, 0x8 ;  /* 0x0000001505087291 */ /* 0x000fe2000f8e40ff */
[----:B------:R-:W-:Y:S02]  /*4010*/  UMOV UR13, 0x80004020 ;  /* 0x80004020000d7882 */ /* 0x000fe40000000000 */
[----:B-1----:R-:W-:Y:S01]  /*4020*/  @P0 SHF.L.U32 R0, R8, 0x1f, RZ ;  /* 0x0000001f08000819 */ /* 0x002fe200000006ff */
[----:B------:R-:W-:Y:S01]  /*4030*/  UIADD3 UR10, UPT, UPT, UR8, 0x2, URZ ;  /* 0x00000002080a7890 */ /* 0x000fe2000fffe0ff */
[----:B------:R-:W-:Y:S02]  /*4040*/  UMOV UR11, 0x80004020 ;  /* 0x80004020000b7882 */ /* 0x000fe40000000000 */
[----:B------:R2:W3:Y:S01]  /*4050*/  @P0 SYNCS.PHASECHK.TRANS64.TRYWAIT P2, [UR6], R0 ;  /* 0x00000000ff0005a7 */ /* 0x0004e20008041106 */
[----:B------:R-:W-:Y:S03]  /*4060*/  UIMAD UR6, UR5, 0x1c0, UR4 ;  /* 0x000001c0050678a4 */ /* 0x000fe6000f8e0204 */
[----:B------:R-:W-:Y:S01]  /*4070*/  UMOV UR5, UR14 ;  /* 0x0000000e00057c82 */ /* 0x000fe20008000000 */
[----:B------:R-:W-:Y:S05]  /*4080*/  UIADD3 UR12, UPT, UPT, UR6, 0x2, URZ ;  /* 0x00000002060c7890 */ /* 0x000fea000fffe0ff */
[----:B------:R2:W-:Y:S01]  /*4090*/  UTCHMMA gdesc[UR8], gdesc[UR6], tmem[UR19], tmem[UR26], idesc[UR27], UP2 ;  /* 0x00ff1a06080075ea */ /* 0x0005e20009000013 */
[----:B------:R-:W-:Y:S03]  /*40a0*/  UPLOP3.LUT UP2, UPT, UPT, UPT, UPT, 0x80, 0x8 ;  /* 0x000000000008789c */ /* 0x000fe60003f4f070 */
[----:B------:R2:W-:Y:S01]  /*40b0*/  UTCHMMA gdesc[UR10], gdesc[UR12], tmem[UR19], tmem[UR24], idesc[UR25], UPT ;  /* 0x00ff180c0a0075ea */ /* 0x0005e2000b800013 */
[----:B------:R2:W-:Y:S01]  /*40c0*/  UTCBAR.MULTICAST [UR17], URZ, UR20 ;  /* 0x000000ff110073e9 */ /* 0x0005e20008000814 */
[----:B------:R-:W-:Y:S06]  /*40d0*/  BRA.U UP3, `(.L_x_80) ;  /* 0xfffffffd03787547 */ /* 0x000fec000b83ffff */
.L_x_77:
[----:B------:R-:W-:Y:S01]  /*40e0*/  UIADD3 UR5, UPT, UPT, UR22, 0x1, URZ ;  /* 0x0000000116057890 */ /* 0x000fe2000fffe0ff */
[C---:B------:R-:W-:Y:S01]  /*40f0*/  ISETP.NE.AND P0, PT, R10.reuse, 0x2, PT ;  /* 0x000000020a00780c */ /* 0x040fe20003f05270 */
[----:B--2---:R-:W-:Y:S02]  /*4100*/  UIADD3 UR6, UPT, UPT, UR23, 0x170, URZ ;  /* 0x0000017017067890 */ /* 0x004fe4000fffe0ff */
[----:B------:R-:W-:Y:S01]  /*4110*/  UISETP.NE.AND UP0, UPT, UR5, 0x4, UPT ;  /* 0x000000040500788c */ /* 0x000fe2000bf05270 */
[----:B-1----:R-:W-:Y:S02]  /*4120*/  SEL R0, RZ, 0x1, P0 ;  /* 0x00000001ff007807 */ /* 0x002fe40000000000 */
[----:B------:R-:W-:Y:S01]  /*4130*/  SEL R10, R10, RZ, P0 ;  /* 0x000000ff0a0a7207 */ /* 0x000fe20000000000 */
[----:B------:R-:W-:Y:S01]  /*4140*/  USEL UR7, URZ, 0x1, UP0 ;  /* 0x00000001ff077887 */ /* 0x000fe20008000000 */
[----:B------:R-:W-:Y:S01]  /*4150*/  LOP3.LUT R9, R9, R0, RZ, 0x3c, !PT ;  /* 0x0000000009097212 */ /* 0x000fe200078e3cff */
[----:B------:R-:W-:Y:S01]  /*4160*/  USEL UR22, UR5, URZ, UP0 ;  /* 0x000000ff05167287 */ /* 0x000fe20008000000 */
[----:B------:R1:W-:Y:S03]  /*4170*/  UTCBAR [UR6], URZ ;  /* 0x000000ff060073e9 */ /* 0x0003e600080000ff */
[----:B------:R-:W-:Y:S01]  /*4180*/  LOP3.LUT R11, R11, UR7, RZ, 0x3c, !PT ;  /* 0x000000070b0b7c12 */ /* 0x000fe2000f8e3cff */
[----:B------:R-:W-:Y:S07]  /*4190*/  @P1 BRA `(.L_x_81) ;  /* 0xfffffff800b41947 */ /* 0x000fee000383ffff */
[----:B------:R-:W2:Y:S01]  /*41a0*/  S2UR UR8, SR_CgaCtaId ;  /* 0x00000000000879c3 */ /* 0x000ea20000008800 */
[----:B------:R-:W-:Y:S01]  /*41b0*/  ELECT P0, URZ, PT ;  /* 0x0000000000ff782f */ /* 0x000fe20003800000 */
[----:B------:R-:W-:Y:S01]  /*41c0*/  IMAD.MOV.U32 R0, RZ, RZ, 0x1 ;  /* 0x00000001ff007424 */ /* 0x000fe200078e00ff */
[----:B------:R-:W-:Y:S01]  /*41d0*/  UIADD3 UR18, UPT, UPT, UR18, 0x190, URZ ;  /* 0x0000019012127890 */ /* 0x000fe2000fffe0ff */
[----:B------:R-:W-:Y:S01]  /*41e0*/  SHF.L.U32 R2, R11, 0x1f, RZ ;  /* 0x0000001f0b027819 */ /* 0x000fe200000006ff */
[----:B------:R-:W-:-:S03]  /*41f0*/  UMOV UR4, 0x40 ;  /* 0x0000004000047882 */ /* 0x000fc60000000000 */
[----:B------:R-:W-:Y:S01]  /*4200*/  UVIRTCOUNT.DEALLOC.SMPOOL 0x80 ;  /* 0x000000800000784c */ /* 0x000fe20000000000 */
[----:B--2---:R-:W-:Y:S02]  /*4210*/  ULEA UR8, UR8, UR4, 0x18 ;  /* 0x0000000408087291 */ /* 0x004fe4000f8ec0ff */
[----:B------:R-:W-:-:S07]  /*4220*/  ULEA UR4, UR22, UR18, 0x3 ;  /* 0x0000001216047291 */ /* 0x000fce000f8e18ff */
[----:B------:R2:W-:Y:S02]  /*4230*/  @P0 STS.U8 [UR8+0x1c], R0 ;  /* 0x00001c00ff000988 */ /* 0x0005e40008000008 */
[----:B------:R-:W4:Y:S02]  /*4240*/  SYNCS.PHASECHK.TRANS64.TRYWAIT P0, [UR4], R2 ;  /* 0x00000002ff0075a7 */ /* 0x000f240008001104 */
[----:B--2-4-:R-:W-:Y:S05]  /*4250*/  @!P0 BRA `(.L_x_82) ;  /* 0x0000004c00a88947 */ /* 0x014fea0003800000 */
.L_x_178:
[----:B------:R-:W-:-:S04]  /*4260*/  UIADD3 UR4, UPT, UPT, UR22, 0x1, URZ ;  /* 0x0000000116047890 */ /* 0x000fc8000fffe0ff */
[----:B------:R-:W-:-:S04]  /*4270*/  UISETP.NE.AND UP0, UPT, UR4, 0x4, UPT ;  /* 0x000000040400788c */ /* 0x000fc8000bf05270 */
[----:B-1----:R-:W-:Y:S02]  /*4280*/  USEL UR6, URZ, 0x1, UP0 ;  /* 0x00000001ff067887 */ /* 0x002fe40008000000 */
[----:B------:R-:W-:-:S04]  /*4290*/  USEL UR4, UR4, URZ, UP0 ;  /* 0x000000ff04047287 */ /* 0x000fc80008000000 */
[----:B------:R-:W-:Y:S01]  /*42a0*/  ULEA UR5, UR4, UR18, 0x3 ;  /* 0x0000001204057291 */ /* 0x000fe2000f8e18ff */
[----:B--2---:R-:W-:-:S04]  /*42b0*/  LOP3.LUT R2, R11, UR6, RZ, 0x3c, !PT ;  /* 0x000000060b027c12 */ /* 0x004fc8000f8e3cff */
[----:B------:R-:W-:-:S04]  /*42c0*/  SHF.L.U32 R3, R2, 0x1f, RZ ;  /* 0x0000001f02037819 */ /* 0x000fc800000006ff */
[----:B------:R-:W1:Y:S02]  /*42d0*/  SYNCS.PHASECHK.TRANS64.TRYWAIT P0, [UR5], R3 ;  /* 0x00000003ff0075a7 */ /* 0x000e640008001105 */
[----:B-1----:R-:W-:Y:S05]  /*42e0*/  @!P0 BRA `(.L_x_83) ;  /* 0x0000004c009c8947 */ /* 0x002fea0003800000 */
.L_x_180:
        /* <DEDUP_REMOVED lines=9> */
.L_x_182:
[----:B------:R-:W-:-:S04]  /*4380*/  UIADD3 UR4, UPT, UPT, UR4, 0x1, URZ ;  /* 0x0000000104047890 */ /* 0x000fc8000fffe0ff */
[----:B------:R-:W-:-:S04]  /*4390*/  UISETP.NE.AND UP0, UPT, UR4, 0x4, UPT ;  /* 0x000000040400788c */ /* 0x000fc8000bf05270 */
[----:B------:R-:W-:Y:S02]  /*43a0*/  USEL UR5, URZ, 0x1, UP0 ;  /* 0x00000001ff057887 */ /* 0x000fe40008000000 */
[----:B------:R-:W-:-:S04]  /*43b0*/  USEL UR4, UR4, URZ, UP0 ;  /* 0x000000ff04047287 */ /* 0x000fc80008000000 */
[----:B------:R-:W-:Y:S01]  /*43c0*/  ULEA UR4, UR4, UR18, 0x3 ;  /* 0x0000001204047291 */ /* 0x000fe2000f8e18ff */
[----:B------:R-:W-:-:S04]  /*43d0*/  LOP3.LUT R2, R2, UR5, RZ, 0x3c, !PT ;  /* 0x0000000502027c12 */ /* 0x000fc8000f8e3cff */
[----:B------:R-:W-:-:S04]  /*43e0*/  SHF.L.U32 R2, R2, 0x1f, RZ ;  /* 0x0000001f02027819 */ /* 0x000fc800000006ff */
[----:B------:R-:W2:Y:S02]  /*43f0*/  SYNCS.PHASECHK.TRANS64.TRYWAIT P0, [UR4], R2 ;  /* 0x00000002ff0075a7 */ /* 0x000ea40008001104 */
[----:B--2---:R-:W-:Y:S05]  /*4400*/  @!P0 BRA `(.L_x_85) ;  /* 0x0000004c00848947 */ /* 0x004fea0003800000 */
.L_x_184:
[----:B------:R-:W-:Y:S01]  /*4410*/  NOP ;  /* 0x0000000000007918 */ /* 0x000fe20000000000 */
[----:B-1----:R-:W1:Y:S01]  /*4420*/  LDS R0, [UR8+0x14] ;  /* 0x00001408ff007984 */ /* 0x002e620008000800 */
[----:B------:R-:W-:Y:S01]  /*4430*/  ULOP3.LUT UR4, UR30, 0xffff, URZ, 0xc0, !UPT ;  /* 0x0000ffff1e047892 */ /* 0x000fe2000f8ec0ff */
[----:B------:R-:W-:Y:S01]  /*4440*/  UMOV UR5, 0xffff ;  /* 0x0000ffff00057882 */ /* 0x000fe20000000000 */
[----:B------:R-:W-:Y:S02]  /*4450*/  UMOV UR6, 0x1 ;  /* 0x0000000100067882 */ /* 0x000fe40000000000 */
[----:B------:R-:W-:-:S04]  /*4460*/  USHF.R.U32.HI UR4, URZ, 0x5, UR4 ;  /* 0x00000005ff047899 */ /* 0x000fc80008011604 */
[----:B------:R-:W-:Y:S02]  /*4470*/  USHF.L.U32 UR5, UR5, UR4, URZ ;  /* 0x0000000405057299 */ /* 0x000fe400080006ff */
[----:B------:R-:W-:-:S04]  /*4480*/  USHF.L.U32 UR4, UR6, UR4, URZ ;  /* 0x0000000406047299 */ /* 0x000fc800080006ff */
[----:B-1----:R-:W-:-:S04]  /*4490*/  LOP3.LUT R0, R0, UR5, RZ, 0xc0, !PT ;  /* 0x0000000500007c12 */ /* 0x002fc8000f8ec0ff */
[----:B------:R-:W-:-:S13]  /*44a0*/  ISETP.NE.AND P0, PT, R0, UR5, PT ;  /* 0x0000000500007c0c */ /* 0x000fda000bf05270 */
[----:B------:R-:W-:Y:S05]  /*44b0*/  @P0 BRA `(.L_x_86) ;  /* 0x0000000000580947 */ /* 0x000fea0003800000 */
[----:B------:R-:W1:Y:S02]  /*44c0*/  LDS R0, [UR8+0x18] ;  /* 0x00001808ff007984 */ /* 0x000e640008000800 */
[----:B-1----:R-:W-:-:S04]  /*44d0*/  LOP3.LUT R0, R0, UR4, RZ, 0xc0, !PT ;  /* 0x0000000400007c12 */ /* 0x002fc8000f8ec0ff */
[----:B------:R-:W-:-:S13]  /*44e0*/  ISETP.NE.AND P0, PT, R0, UR4, PT ;  /* 0x0000000400007c0c */ /* 0x000fda000bf05270 */
[----:B------:R-:W-:Y:S05]  /*44f0*/  @P0 BRA `(.L_x_87) ;  /* 0x00000000003c0947 */ /* 0x000fea0003800000 */
[----:B------:R-:W1:Y:S01]  /*4500*/  S2R R2, SR_LANEID ;  /* 0x0000000000027919 */ /* 0x000e620000000000 */
[----:B------:R-:W-:-:S06]  /*4510*/  ULOP3.LUT UR5, URZ, UR5, URZ, 0x33, !UPT ;  /* 0x00000005ff057292 */ /* 0x000fcc000f8e33ff */
[----:B------:R-:W-:-:S04]  /*4520*/  IMAD.U32 R0, RZ, RZ, UR5 ;  /* 0x00000005ff007e24 */ /* 0x000fc8000f8e00ff */
[----:B------:R2:W4:Y:S02]  /*4530*/  REDUX UR7, R0 ;  /* 0x00000000000773c4 */ /* 0x0005240000000000 */
[----:B------:R1:W-:Y:S01]  /*4540*/  UTCATOMSWS.AND URZ, UR5 ;  /* 0x0000000500ff79e3 */ /* 0x0003e20008000000 */
[----:B--2---:R-:W-:Y:S01]  /*4550*/  LOP3.LUT R0, RZ, UR4, RZ, 0x33, !PT ;  /* 0x00000004ff007c12 */ /* 0x004fe2000f8e33ff */
[----:B------:R-:W-:Y:S02]  /*4560*/  VOTEU.ANY UR4, UPT, PT ;  /* 0x0000000000047886 */ /* 0x000fe400038e0100 */
[----:B------:R-:W-:Y:S02]  /*4570*/  UFLO.U32 UR4, UR4 ;  /* 0x00000004000472bd */ /* 0x000fe400080e0000 */
[----:B------:R-:W2:Y:S04]  /*4580*/  REDUX UR6, R0 ;  /* 0x00000000000673c4 */ /* 0x000ea80000000000 */
[----:B-1----:R-:W-:-:S02]  /*4590*/  ISETP.EQ.U32.AND P0, PT, R2, UR4, PT ;  /* 0x0000000402007c0c */ /* 0x002fc4000bf02070 */
[----:B----4-:R-:W-:-:S11]  /*45a0*/  MOV R2, UR7 ;  /* 0x0000000700027c02 */ /* 0x010fd60008000f00 */
[----:B------:R1:W-:Y:S01]  /*45b0*/  @P0 ATOMS.AND RZ, [UR8+0x14], R2 ;  /* 0x00001402ffff098c */ /* 0x0003e2000a800008 */
[----:B--2---:R-:W-:-:S05]  /*45c0*/  IMAD.U32 R0, RZ, RZ, UR6 ;  /* 0x00000006ff007e24 */ /* 0x004fca000f8e00ff */
[----:B------:R1:W-:Y:S01]  /*45d0*/  @P0 ATOMS.AND RZ, [UR8+0x18], R0 ;  /* 0x00001800ffff098c */ /* 0x0003e2000a800008 */
[----:B------:R-:W-:Y:S05]  /*45e0*/  BRA `(.L_x_88) ;  /* 0x0000000000147947 */ /* 0x000fea0003800000 */
.L_x_87:
[----:B------:R-:W-:Y:S02]  /*45f0*/  MOV R2, 0x4610 ;  /* 0x0000461000027802 */ /* 0x000fe40000000f00 */
[----:B---3-5:R-:W-:Y:S05]  /*4600*/  CALL.REL.NOINC `($__internal_0_$__cuda_sm10x_tcgen05_guardrail_trap_col_being_dealloced_not_returned_by_alloc) ;  /* 0x0000004c00b47944 */ /* 0x028fea0003c00000 */
[----:B------:R-:W-:Y:S05]  /*4610*/  BRA `(.L_x_88) ;  /* 0x0000000000087947 */ /* 0x000fea0003800000 */
.L_x_86:
[----:B------:R-:W-:Y:S02]  /*4620*/  MOV R2, 0x4640 ;  /* 0x0000464000027802 */ /* 0x000fe40000000f00 */
[----:B---3-5:R-:W-:Y:S05]  /*4630*/  CALL.REL.NOINC `($__internal_2_$__cuda_sm10x_tcgen05_guardrail_trap_unallocated_columns_being_dealloced) ;  /* 0x0000004c00c07944 */ /* 0x028fea0003c00000 */
.L_x_88:
[----:B------:R-:W-:Y:S01]  /*4640*/  NOP ;  /* 0x0000000000007918 */ /* 0x000fe20000000000 */
[----:B------:R-:W-:Y:S05]  /*4650*/  EXIT ;  /* 0x000000000000794d */ /* 0x000fea0003800000 */
.L_x_70:
[----:B------:R-:W-:-:S09]  /*4660*/  UISETP.NE.OR UP0, UPT, UR20, 0x3, !UP3 ;  /* 0x000000031400788c */ /* 0x000fd2000df05670 */
[----:B------:R-:W-:Y:S05]  /*4670*/  BRA.U UP0, `(.L_x_89) ;  /* 0x0000000d00f47547 */ /* 0x000fea000b800000 */
[----:B------:R-:W1:Y:S01]  /*4680*/  LDCU.64 UR4, c[0x0][0x888] ;  /* 0x00011100ff0477ac */ /* 0x000e620008000a00 */
[----:B------:R-:W2:Y:S01]  /*4690*/  LDC.64 R12, c[0x0][0x348] ;  /* 0x0000d200ff0c7b82 */ /* 0x000ea20000000a00 */
[----:B------:R-:W-:Y:S02]  /*46a0*/  HFMA2 R9, -RZ, RZ, 0, 0 ;  /* 0x00000000ff097431 */ /* 0x000fe400000001ff */
[----:B------:R-:W-:Y:S01]  /*46b0*/  IMAD.MOV.U32 R11, RZ, RZ, 0x1 ;  /* 0x00000001ff0b7424 */ /* 0x000fe200078e00ff */
[----:B------:R-:W3:Y:S01]  /*46c0*/  LDCU UR43, c[0x0][0x370] ;  /* 0x00006e00ff2b77ac */ /* 0x000ee20008000800 */
[----:B------:R-:W-:Y:S01]  /*46d0*/  IMAD.MOV.U32 R10, RZ, RZ, RZ ;  /* 0x000000ffff0a7224 */ /* 0x000fe200078e00ff */
[----:B------:R-:W-:Y:S01]  /*46e0*/  MOV R8, 0x3800 ;  /* 0x0000380000087802 */ /* 0x000fe20000000f00 */
[----:B------:R-:W3:Y:S01]  /*46f0*/  LDCU.128 UR52, c[0x0][0xb10] ;  /* 0x00016200ff3477ac */ /* 0x000ee20008000c00 */
[----:B------:R-:W4:Y:S01]  /*4700*/  LDCU UR37, c[0x0][0x374] ;  /* 0x00006e80ff2577ac */ /* 0x000f220008000800 */
[----:B------:R-:W4:Y:S01]  /*4710*/  LDCU.64 UR40, c[0x0][0x890] ;  /* 0x00011200ff2877ac */ /* 0x000f220008000a00 */
[----:B-1----:R-:W-:Y:S01]  /*4720*/  UISETP.NE.U32.AND UP0, UPT, UR4, URZ, UPT ;  /* 0x000000ff0400728c */ /* 0x002fe2000bf05070 */
[----:B------:R-:W1:Y:S01]  /*4730*/  LDCU UR15, c[0x0][0xb0c] ;  /* 0x00016180ff0f77ac */ /* 0x000e620008000800 */
[----:B------:R-:W2:Y:S01]  /*4740*/  LDCU UR50, c[0x0][0xb20] ;  /* 0x00016400ff3277ac */ /* 0x000ea20008000800 */
[----:B------:R-:W2:Y:S01]  /*4750*/  LDCU UR4, c[0x0][0xb30] ;  /* 0x00016600ff0477ac */ /* 0x000ea20008000800 */
[----:B---3--:R-:W-:-:S02]  /*4760*/  UIMAD.WIDE.U32 UR8, UR43, UR52, URZ ;  /* 0x000000342b0872a5 */ /* 0x008fc4000f8e00ff */
[----:B----4-:R-:W-:Y:S02]  /*4770*/  UIMAD.WIDE.U32 UR10, UR37, UR55, URZ ;  /* 0x00000037250a72a5 */ /* 0x010fe4000f8e00ff */
[----:B------:R-:W-:Y:S02]  /*4780*/  UISETP.NE.U32.AND UP6, UPT, UR40, URZ, UPT ;  /* 0x000000ff2800728c */ /* 0x000fe4000bfc5070 */
[----:B------:R-:W-:Y:S01]  /*4790*/  UISETP.NE.AND.EX UP5, UPT, UR5, URZ, UPT, UP0 ;  /* 0x000000ff0500728c */ /* 0x000fe2000bfa5300 */
[----:B------:R-:W-:Y:S01]  /*47a0*/  UMOV UR6, 0x400 ;  /* 0x0000040000067882 */ /* 0x000fe20000000000 */
[----:B------:R-:W-:Y:S01]  /*47b0*/  UISETP.NE.AND UP0, UPT, UR42, 0x1, UPT ;  /* 0x000000012a00788c */ /* 0x000fe2000bf05270 */
[----:B------:R-:W-:Y:S01]  /*47c0*/  UMOV UR8, UR9 ;  /* 0x0000000900087c82 */ /* 0x000fe20008000000 */
[----:B------:R-:W-:Y:S01]  /*47d0*/  UMOV UR45, UR11 ;  /* 0x0000000b002d7c82 */ /* 0x000fe20008000000 */
[----:B------:R-:W-:Y:S02]  /*47e0*/  USEL UR49, URZ, 0x1, UP4 ;  /* 0x00000001ff317887 */ /* 0x000fe4000a000000 */
[----:B-1----:R-:W-:Y:S01]  /*47f0*/  UISETP.NE.AND UP0, UPT, UR15, 0x1, UPT ;  /* 0x000000010f00788c */ /* 0x002fe2000bf05270 */
[----:B------:R-:W-:Y:S01]  /*4800*/  UMOV UR21, URZ ;  /* 0x000000ff00157c82 */ /* 0x000fe20008000000 */
[----:B------:R-:W-:-:S02]  /*4810*/  UPLOP3.LUT UP1, UPT, UPT, UPT, UPT, 0x40, 0x4 ;  /* 0x000000000004789c */ /* 0x000fc40003f2e870 */
[----:B------:R-:W-:Y:S01]  /*4820*/  UISETP.GE.AND UP3, UPT, UR42, 0x1, UPT ;  /* 0x000000012a00788c */ /* 0x000fe2000bf66270 */
[----:B------:R-:W1:Y:S01]  /*4830*/  LDCU.64 UR22, c[0x0][0xb28] ;  /* 0x00016500ff1677ac */ /* 0x000e620008000a00 */
[----:B------:R-:W-:Y:S02]  /*4840*/  ULEA UR6, UR44, UR6, 0x18 ;  /* 0x000000062c067291 */ /* 0x000fe4000f8ec0ff */
[----:B------:R-:W-:Y:S02]  /*4850*/  UISETP.NE.AND.EX UP6, UPT, UR41, URZ, UPT, UP6 ;  /* 0x000000ff2900728c */ /* 0x000fe4000bfc5360 */
[----:B------:R-:W-:Y:S02]  /*4860*/  USHF.R.U32.HI UR46, URZ, UR53, UR8 ;  /* 0x00000035ff2e7299 */ /* 0x000fe40008011608 */
[----:B--2---:R-:W-:Y:S02]  /*4870*/  USHF.R.U32.HI UR45, URZ, UR50, UR45 ;  /* 0x00000032ff2d7299 */ /* 0x004fe4000801162d */
[----:B------:R-:W-:-:S02]  /*4880*/  UISETP.NE.AND UP0, UPT, UR54, 0x1, UPT ;  /* 0x000000013600788c */ /* 0x000fc4000bf05270 */
[----:B------:R-:W-:-:S11]  /*4890*/  UISETP.NE.AND UP4, UPT, UR4, 0x1, UPT ;  /* 0x000000010400788c */ /* 0x000fd6000bf85270 */
.L_x_97:
[C---:B------:R-:W-:Y:S02]  /*48a0*/  LEA R3, R10.reuse, UR6, 0x3 ;  /* 0x000000060a037c11 */ /* 0x040fe4000f8e18ff */
[----:B------:R-:W-:Y:S02]  /*48b0*/  SHF.L.U32 R0, R9, 0x1f, RZ ;  /* 0x0000001f09007819 */ /* 0x000fe400000006ff */
[----:B------:R-:W-:Y:S02]  /*48c0*/  LEA R4, R10, UR6, 0x4 ;  /* 0x000000060a047c11 */ /* 0x000fe4000f8e20ff */
[----:B--2---:R-:W2:Y:S02]  /*48d0*/  SYNCS.PHASECHK.TRANS64.TRYWAIT P0, [R3+URZ+0x150], R0 ;  /* 0x00015000030075a7 */ /* 0x004ea400080011ff */
[----:B--2---:R-:W-:Y:S05]  /*48e0*/  @!P0 BRA `(.L_x_90) ;  /* 0x0000004800648947 */ /* 0x004fea0003800000 */
.L_x_185:
[----:B------:R-:W3:Y:S01]  /*48f0*/  LDS.128 R4, [R4+0x1e0] ;  /* 0x0001e00004047984 */ /* 0x000ee20000000c00 */
[----:B------:R-:W-:Y:S01]  /*4900*/  UISETP.GE.AND UP0, UPT, UR42, 0x1, UPT ;  /* 0x000000012a00788c */ /* 0x000fe2000bf06270 */
[----:B------:R-:W-:Y:S01]  /*4910*/  @!PT LDS RZ, [RZ] ;  /* 0x00000000fffff984 */ /* 0x000fe20000000800 */
[----:B------:R-:W-:Y:S01]  /*4920*/  @!PT LDS RZ, [RZ] ;  /* 0x00000000fffff984 */ /* 0x000fe20000000800 */
[----:B------:R-:W-:Y:S01]  /*4930*/  @!PT LDS RZ, [RZ] ;  /* 0x00000000fffff984 */ /* 0x000fe20000000800 */
[----:B------:R-:W-:Y:S01]  /*4940*/  @!PT LDS RZ, [RZ] ;  /* 0x00000000fffff984 */ /* 0x000fe20000000800 */
[----:B------:R4:W-:Y:S06]  /*4950*/  MEMBAR.ALL.CTA ;  /* 0x0000000000007992 */ /* 0x0009ec0000008000 */
[----:B----4-:R-:W4:Y:S01]  /*4960*/  FENCE.VIEW.ASYNC.S ;  /* 0x00000000000073c6 */ /* 0x010f220000000000 */
[----:B---3--:R-:W-:Y:S11]  /*4970*/  LOP3.LUT P0, RZ, R6, 0x1, RZ, 0xc0, !PT ;  /* 0x0000000106ff7812 */ /* 0x008ff6000780c0ff */
[----:B------:R-:W-:Y:S02]  /*4980*/  @!UPT UIADD3 URZ, UPT, UPT, URZ, URZ, URZ ;  /* 0x000000fffffff290 */ /* 0x000fe4000fffe0ff */
[----:B----4-:R-:W-:Y:S01]  /*4990*/  VOTEU.ANY UP3, P0 ;  /* 0x0000000000ff7886 */ /* 0x010fe20000060100 */
[----:B------:R-:W-:Y:S11]  /*49a0*/  PLOP3.LUT P0, PT, PT, PT, UP3, 0x80, 0x8 ;  /* 0x000000000008781c */ /* 0x000ff60003f0f038 */
[----:B------:R-:W-:Y:S02]  /*49b0*/  @!UPT UIADD3 URZ, UPT, UPT, URZ, URZ, URZ ;  /* 0x000000fffffff290 */ /* 0x000fe4000fffe0ff */
[----:B--2---:R-:W-:Y:S02]  /*49c0*/  @P0 SHF.R.U32.HI R0, RZ, 0x10, R5 ;  /* 0x00000010ff000819 */ /* 0x004fe40000011605 */
[----:B------:R-:W-:Y:S02]  /*49d0*/  @P0 MOV R2, R4 ;  /* 0x0000000400020202 */ /* 0x000fe40000000f00 */
[----:B------:R-:W-:Y:S01]  /*49e0*/  @P0 R2UR UR4, R0 ;  /* 0x00000000000402ca */ /* 0x000fe200000e0000 */
[----:B------:R-:W-:Y:S01]  /*49f0*/  VIADD R0, R3, 0x160 ;  /* 0x0000016003007836 */ /* 0x000fe20000000000 */
[----:B------:R-:W-:Y:S02]  /*4a00*/  @P0 LOP3.LUT R4, R5, 0xffff, RZ, 0xc0, !PT ;  /* 0x0000ffff05040812 */ /* 0x000fe400078ec0ff */
[----:B------:R-:W-:Y:S02]  /*4a10*/  @P0 R2UR UR7, R2 ;  /* 0x00000000020702ca */ /* 0x000fe400000e0000 */
[----:B------:R-:W-:Y:S02]  /*4a20*/  PRMT R0, RZ, 0x654, R0 ;  /* 0x00000654ff007816 */ /* 0x000fe40000000000 */
[----:B------:R-:W-:Y:S02]  /*4a30*/  @P0 R2UR UR5, R4 ;  /* 0x00000000040502ca */ /* 0x000fe400000e0000 */
[----:B------:R2:W-:Y:S03]  /*4a40*/  SYNCS.ARRIVE.TRANS64.RED.A1T0 RZ, [R0+URZ], RZ ;  /* 0x000000ff00ff79a7 */ /* 0x0005e600081004ff */
[----:B------:R-:W-:Y:S04]  /*4a50*/  @UP3 UMOV UR29, UR4 ;  /* 0x00000004001d3c82 */ /* 0x000fe80008000000 */
[----:B------:R-:W-:Y:S04]  /*4a60*/  @UP3 UMOV UR14, UR7 ;  /* 0x00000007000e3c82 */ /* 0x000fe80008000000 */
[----:B------:R-:W-:Y:S01]  /*4a70*/  @UP3 UMOV UR13, UR5 ;  /* 0x00000005000d3c82 */ /* 0x000fe20008000000 */
[----:B------:R-:W-:Y:S05]  /*4a80*/  BRA.U !UP0, `(.L_x_91) ;  /* 0x0000000108c07547 */ /* 0x000fea000b800000 */
[----:B------:R-:W-:Y:S02]  /*4a90*/  UIMAD.WIDE.U32 UR10, UR13, UR55, URZ ;  /* 0x000000370d0a72a5 */ /* 0x000fe4000f8e00ff */
[----:B------:R-:W-:Y:S02]  /*4aa0*/  UP2UR UR12, UPR, URZ, 0x4 ;  /* 0x00000004ff0c7883 */ /* 0x000fe40008000000 */
[----:B------:R-:W-:Y:S02]  /*4ab0*/  UISETP.NE.AND UP2, UPT, UR54, 0x1, UPT ;  /* 0x000000013600788c */ /* 0x000fe4000bf45270 */
[----:B------:R-:W-:Y:S02]  /*4ac0*/  UIMAD.WIDE.U32 UR16, UR14, UR52, URZ ;  /* 0x000000340e1072a5 */ /* 0x000fe4000f8e00ff */
[----:B------:R-:W-:Y:S02]  /*4ad0*/  USEL UR4, UR37, UR45, !UP2 ;  /* 0x0000002d25047287 */ /* 0x000fe4000d000000 */
[----:B------:R-:W-:Y:S02]  /*4ae0*/  UISETP.NE.AND UP0, UPT, UR15, 0x1, UPT ;  /* 0x000000010f00788c */ /* 0x000fe4000bf05270 */
[----:B------:R-:W-:Y:S02]  /*4af0*/  UP2UR UR20, UPR, URZ, 0x2 ;  /* 0x00000002ff147883 */ /* 0x000fe40008000000 */
[----:B------:R-:W-:Y:S02]  /*4b00*/  UISETP.NE.AND UP1, UPT, UR42, 0x1, UPT ;  /* 0x000000012a00788c */ /* 0x000fe4000bf25270 */
[----:B-1----:R-:W-:Y:S02]  /*4b10*/  UIMAD.WIDE.U32 UR18, UR4, UR22, URZ ;  /* 0x00000016041272a5 */ /* 0x002fe4000f8e00ff */
[----:B------:R-:W-:Y:S01]  /*4b20*/  USEL UR8, UR43, UR46, !UP0 ;  /* 0x0000002e2b087287 */ /* 0x000fe2000c000000 */
[----:B------:R-:W-:Y:S02]  /*4b30*/  UMOV UR5, UR11 ;  /* 0x0000000b00057c82 */ /* 0x000fe40008000000 */
[----:B------:R-:W-:Y:S02]  /*4b40*/  USHF.R.U32.HI UR7, URZ, UR50, UR5 ;  /* 0x00000032ff077299 */ /* 0x000fe40008011605 */
[----:B------:R-:W-:Y:S02]  /*4b50*/  UIMAD.WIDE.U32 UR24, UR8, UR22, URZ ;  /* 0x00000016081872a5 */ /* 0x000fe4000f8e00ff */
[----:B------:R-:W-:Y:S02]  /*4b60*/  USEL UR7, UR13, UR7, !UP2 ;  /* 0x000000070d077287 */ /* 0x000fe4000d000000 */
[----:B------:R-:W-:Y:S02]  /*4b70*/  UISETP.NE.AND UP2, UPT, UR12, URZ, UPT ;  /* 0x000000ff0c00728c */ /* 0x000fe4000bf45270 */
[----:B------:R-:W-:Y:S01]  /*4b80*/  UIMAD.WIDE.U32 UR10, UR7, UR22, URZ ;  /* 0x00000016070a72a5 */ /* 0x000fe2000f8e00ff */
[----:B------:R-:W-:Y:S02]  /*4b90*/  UMOV UR5, UR17 ;  /* 0x0000001100057c82 */ /* 0x000fe40008000000 */
[----:B------:R-:W-:Y:S03]  /*4ba0*/  USHF.R.U32.HI UR9, URZ, UR53, UR5 ;  /* 0x00000035ff097299 */ /* 0x000fe60008011605 */
[----:B------:R-:W-:Y:S02]  /*4bb0*/  UMOV UR5, UR19 ;  /* 0x0000001300057c82 */ /* 0x000fe40008000000 */
[----:B------:R-:W-:Y:S03]  /*4bc0*/  @UP1 USHF.R.U32.HI UR4, URZ, UR23, UR5 ;  /* 0x00000017ff041299 */ /* 0x000fe60008011605 */
[----:B------:R-:W-:Y:S01]  /*4bd0*/  UMOV UR5, UR25 ;  /* 0x0000001900057c82 */ /* 0x000fe20008000000 */
[----:B------:R-:W-:Y:S02]  /*4be0*/  UIMAD UR4, UR42, UR4, URZ ;  /* 0x000000042a0472a4 */ /* 0x000fe4000f8e02ff */
[----:B------:R-:W-:Y:S02]  /*4bf0*/  @UP1 USHF.R.U32.HI UR8, URZ, UR23, UR5 ;  /* 0x00000017ff081299 */ /* 0x000fe40008011605 */
[----:B------:R-:W-:Y:S02]  /*4c00*/  USEL UR5, UR14, UR9, !UP0 ;  /* 0x000000090e057287 */ /* 0x000fe4000c000000 */
[----:B------:R-:W-:Y:S02]  /*4c10*/  UIMAD UR9, UR42, UR8, URZ ;  /* 0x000000082a0972a4 */ /* 0x000fe4000f8e02ff */
[----:B------:R-:W-:Y:S03]  /*4c20*/  UISETP.GE.AND UP0, UPT, UR7, UR4, UPT ;  /* 0x000000040700728c */ /* 0x000fe6000bf06270 */
[----:B------:R-:W-:Y:S01]  /*4c30*/  UMOV UR4, UR11 ;  /* 0x0000000b00047c82 */ /* 0x000fe20008000000 */
[----:B------:R-:W-:Y:S02]  /*4c40*/  UISETP.GE.OR UP0, UPT, UR5, UR9, UP0 ;  /* 0x000000090500728c */ /* 0x000fe40008706670 */
[----:B------:R-:W-:Y:S02]  /*4c50*/  USHF.R.U32.HI UR4, URZ, UR23, UR4 ;  /* 0x00000017ff047299 */ /* 0x000fe40008011604 */
[----:B------:R-:W-:Y:S02]  /*4c60*/  UIMAD.WIDE.U32 UR10, UR5, UR22, URZ ;  /* 0x00000016050a72a5 */ /* 0x000fe4000f8e00ff */
[----:B------:R-:W-:Y:S04]  /*4c70*/  USEL UR12, UR7, UR4, !UP1 ;  /* 0x00000004070c7287 */ /* 0x000fe8000c800000 */
[----:B------:R-:W-:Y:S01]  /*4c80*/  UIADD3 UR9, UPT, UPT, -UR12, URZ, URZ ;  /* 0x000000ff0c097290 */ /* 0x000fe2000fffe1ff */
[----:B------:R-:W-:Y:S02]  /*4c90*/  @!UP0 UMOV UR4, UR11 ;  /* 0x0000000b00048c82 */ /* 0x000fe40008000000 */
[----:B------:R-:W-:Y:S02]  /*4ca0*/  @!UP0 USHF.R.U32.HI UR4, URZ, UR23, UR4 ;  /* 0x00000017ff048299 */ /* 0x000fe40008011604 */
[----:B------:R-:W-:Y:S02]  /*4cb0*/  UIMAD UR9, UR42, UR9, UR7 ;  /* 0x000000092a0972a4 */ /* 0x000fe4000f8e0207 */
[----:B------:R-:W-:Y:S02]  /*4cc0*/  @!UP0 USEL UR4, UR5, UR4, !UP1 ;  /* 0x0000000405048287 */ /* 0x000fe4000c800000 */
[----:B------:R-:W-:Y:S02]  /*4cd0*/  UISETP.NE.AND UP1, UPT, UR20, URZ, UPT ;  /* 0x000000ff1400728c */ /* 0x000fe4000bf25270 */
[----:B------:R-:W-:Y:S02]  /*4ce0*/  @!UP0 UIMAD UR8, UR8, UR9, UR4 ;  /* 0x00000009080882a4 */ /* 0x000fe4000f8e0204 */
[----:B------:R-:W-:Y:S02]  /*4cf0*/  @!UP0 UIADD3 UR10, UPT, UPT, UR12, -UR4, URZ ;  /* 0x800000040c0a8290 */ /* 0x000fe4000fffe0ff */
[----:B------:R-:W-:Y:S02]  /*4d00*/  UIADD3 UR9, UPT, UPT, -UR7, URZ, URZ ;  /* 0x000000ff07097290 */ /* 0x000fe4000fffe1ff */
[----:B------:R-:W-:Y:S02]  /*4d10*/  UIADD3 UR4, UPT, UPT, -UR5, URZ, URZ ;  /* 0x000000ff05047290 */ /* 0x000fe4000fffe1ff */
[----:B------:R-:W-:Y:S03]  /*4d20*/  @!UP0 UIMAD UR7, UR10, UR42, UR5 ;  /* 0x0000002a0a0782a4 */ /* 0x000fe6000f8e0205 */
[----:B------:R-:W-:Y:S01]  /*4d30*/  @!UP0 UMOV UR5, UR8 ;  /* 0x0000000800058c82 */ /* 0x000fe20008000000 */
[----:B------:R-:W-:Y:S02]  /*4d40*/  UIMAD UR8, UR15, UR4, UR14 ;  /* 0x000000040f0872a4 */ /* 0x000fe4000f8e020e */
[----:B------:R-:W-:Y:S02]  /*4d50*/  UIMAD UR4, UR54, UR9, UR13 ;  /* 0x00000009360472a4 */ /* 0x000fe4000f8e020d */
[----:B------:R-:W-:Y:S02]  /*4d60*/  UIMAD UR14, UR5, UR15, UR8 ;  /* 0x0000000f050e72a4 */ /* 0x000fe4000f8e0208 */
[----:B------:R-:W-:Y:S11]  /*4d70*/  UIMAD UR13, UR7, UR54, UR4 ;  /* 0x00000036070d72a4 */ /* 0x000ff6000f8e0204 */
[----:B------:R-:W-:Y:S01]  /*4d80*/  @!UPT UIADD3 URZ, UPT, UPT, URZ, URZ, URZ ;  /* 0x000000fffffff290 */ /* 0x000fe2000fffe0ff */
.L_x_91:
[----:B------:R-:W3:Y:S01]  /*4d90*/  @!UP4 LDCU.128 UR16, c[0x0][0xb10] ;  /* 0x00016200ff10c7ac */ /* 0x000ee20008000c00 */
[----:B------:R-:W-:Y:S04]  /*4da0*/  ISETP.NE.U32.AND P0, PT, RZ, UR40, PT ;  /* 0x00000028ff007c0c */ /* 0x000fe8000bf05070 */
[----:B------:R-:W-:Y:S01]  /*4db0*/  ISETP.NE.AND.EX P0, PT, RZ, UR41, PT, P0 ;  /* 0x00000029ff007c0c */ /* 0x000fe2000bf05300 */
[----:B------:R-:W4:Y:S01]  /*4dc0*/  @!UP4 LDCU UR5, c[0x0][0xb0c] ;  /* 0x00016180ff05c7ac */ /* 0x000f220008000800 */
[----:B---3--:R-:W-:Y:S02]  /*4dd0*/  UIMAD.WIDE.U32 UR8, UR14, UR16, URZ ;  /* 0x000000100e0872a5 */ /* 0x008fe4000f8e00ff */
[----:B------:R-:W-:Y:S05]  /*4de0*/  UIMAD.WIDE.U32 UR10, UR13, UR19, URZ ;  /* 0x000000130d0a72a5 */ /* 0x000fea000f8e00ff */
[----:B------:R-:W-:Y:S01]  /*4df0*/  @!UP4 UMOV UR4, UR9 ;  /* 0x000000090004cc82 */ /* 0x000fe20008000000 */
[----:B----4-:R-:W-:Y:S02]  /*4e00*/  @!UP4 UISETP.NE.AND UP0, UPT, UR5, 0x1, UPT ;  /* 0x000000010500c88c */ /* 0x010fe4000bf05270 */
[----:B------:R-:W-:Y:S01]  /*4e10*/  @!UP4 USHF.R.U32.HI UR4, URZ, UR17, UR4 ;  /* 0x00000011ff04c299 */ /* 0x000fe20008011604 */
[----:B------:R-:W-:Y:S03]  /*4e20*/  @!UP4 UMOV UR7, UR11 ;  /* 0x0000000b0007cc82 */ /* 0x000fe60008000000 */
[----:B------:R-:W-:Y:S02]  /*4e30*/  @!UP4 USEL UR8, UR14, UR4, !UP0 ;  /* 0x000000040e08c287 */ /* 0x000fe4000c000000 */
[----:B------:R-:W-:Y:S05]  /*4e40*/  @!UP4 UISETP.NE.AND UP0, UPT, UR18, 0x1, UPT ;  /* 0x000000011200c88c */ /* 0x000fea000bf05270 */
[----:B------:R-:W3:Y:S02]  /*4e50*/  @!UP4 LDCU UR4, c[0x0][0xb20] ;  /* 0x00016400ff04c7ac */ /* 0x000ee40008000800 */
[----:B---3--:R-:W-:Y:S04]  /*4e60*/  @!UP4 USHF.R.U32.HI UR7, URZ, UR4, UR7 ;  /* 0x00000004ff07c299 */ /* 0x008fe80008011607 */
[----:B------:R-:W-:Y:S04]  /*4e70*/  @!UP4 USEL UR7, UR13, UR7, !UP0 ;  /* 0x000000070d07c287 */ /* 0x000fe8000c000000 */
[----:B------:R-:W-:Y:S02]  /*4e80*/  @!UP4 UIADD3 UR4, UPT, UPT, -UR8, UR7, URZ ;  /* 0x000000070804c290 */ /* 0x000fe4000fffe1ff */
[----:B------:R-:W-:Y:S02]  /*4e90*/  @!UP4 UIADD3 UR7, UPT, UPT, UR8, -UR7, URZ ;  /* 0x800000070807c290 */ /* 0x000fe4000fffe0ff */
[----:B------:R-:W-:Y:S02]  /*4ea0*/  @!UP4 UIMAD UR14, UR4, UR5, UR14 ;  /* 0x00000005040ec2a4 */ /* 0x000fe4000f8e020e */
[----:B------:R-:W-:Y:S01]  /*4eb0*/  @!UP4 UIMAD UR13, UR7, UR18, UR13 ;  /* 0x00000012070dc2a4 */ /* 0x000fe2000f8e020d */
[----:B------:R-:W-:Y:S11]  /*4ec0*/  BRA.U UP1, `(.L_x_92) ;  /* 0x0000000101107547 */ /* 0x000ff6000b800000 */
[----:B------:R-:W-:Y:S04]  /*4ed0*/  MOV R2, UR49 ;  /* 0x0000003100027c02 */ /* 0x000fe80008000f00 */
[----:B------:R-:W-:Y:S04]  /*4ee0*/  SHF.L.U32 R2, R2, 0x1f, RZ ;  /* 0x0000001f02027819 */ /* 0x000fe800000006ff */
[----:B------:R-:W3:Y:S02]  /*4ef0*/  SYNCS.PHASECHK.TRANS64.TRYWAIT P1, [UR6+0x148], R2 ;  /* 0x00014802ff0075a7 */ /* 0x000ee40008021106 */
[----:B---3--:R-:W-:Y:S05]  /*4f00*/  @!P1 BRA `(.L_x_93) ;  /* 0x0000004000f09947 */ /* 0x008fea0003800000 */
.L_x_92:
[----:B------:R-:W-:Y:S05]  /*4f10*/  BRA.U !UP6, `(.L_x_94) ;  /* 0x000000010e387547 */ /* 0x000fea000b800000 */
[----:B------:R-:W-:Y:S01]  /*4f20*/  UPLOP3.LUT UP2, UPT, UPT, UPT, UP5, 0x80, 0x8 ;  /* 0x000000000008789c */ /* 0x000fe20003f4f050 */
[----:B--2---:R-:W-:Y:S01]  /*4f30*/  HFMA2 R0, -RZ, RZ, 0, 5.9604644775390625e-08 ;  /* 0x00000001ff007431 */ /* 0x004fe200000001ff */
[----:B------:R-:W2:Y:S01]  /*4f40*/  LDCU.64 UR8, c[0x0][0x358] ;  /* 0x00006b00ff0877ac */ /* 0x000ea20008000a00 */
[----:B------:R-:W-:Y:S03]  /*4f50*/  IMAD.MOV.U32 R129, RZ, RZ, 0x1 ;  /* 0x00000001ff817424 */ /* 0x000fe600078e00ff */
[----:B------:R-:W-:Y:S05]  /*4f60*/  PLOP3.LUT P1, PT, PT, PT, UP2, 0x80, 0x8 ;  /* 0x000000000008781c */ /* 0x000fea0003f2f028 */
[----:B------:R-:W3:Y:S01]  /*4f70*/  @UP2 LDCU.64 UR4, c[0x0][0x888] ;  /* 0x00011100ff0427ac */ /* 0x000ee20008000a00 */
[----:B------:R-:W-:Y:S07]  /*4f80*/  @UP2 UIMAD UR7, UR36, UR40, URZ ;  /* 0x00000028240722a4 */ /* 0x000fee000f8e02ff */
[----:B------:R-:W-:Y:S01]  /*4f90*/  @!P1 PRMT R129, R0, 0x7610, R129 ;  /* 0x0000761000819816 */ /* 0x000fe20000000081 */
[----:B---3--:R-:W-:Y:S06]  /*4fa0*/  @UP2 UIMAD.WIDE UR4, UR7, 0x4, UR4 ;  /* 0x00000004070428a5 */ /* 0x008fec000f8e0204 */
[----:B-----5:R-:W-:Y:S01]  /*4fb0*/  IMAD.U32 R74, RZ, RZ, UR4 ;  /* 0x00000004ff4a7e24 */ /* 0x020fe2000f8e00ff */
[----:B------:R-:W-:Y:S04]  /*4fc0*/  MOV R75, UR5 ;  /* 0x00000005004b7c02 */ /* 0x000fe80008000f00 */
[----:B------:R-:W3:Y:S01]  /*4fd0*/  @!UP2 LDCU UR4, c[0x0][0x880] ;  /* 0x00011000ff04a7ac */ /* 0x000ee20008000800 */
[----:B--2---:R4:W5:Y:S02]  /*4fe0*/  @P1 LDG.E R74, desc[UR8][R74.64] ;  /* 0x000000084a4a1981 */ /* 0x004964000c1e1900 */
[----:B---34-:R-:W-:Y:S07]  /*4ff0*/  @!P1 IMAD.U32 R74, RZ, RZ, UR4 ;  /* 0x00000004ff4a9e24 */ /* 0x018fee000f8e00ff */
.L_x_94:
[----:B-----5:R-:W-:Y:S01]  /*5000*/  @!P0 FSETP.EQ.AND P1, PT, R74, RZ, PT ;  /* 0x000000ff4a00820b */ /* 0x020fe20003f22000 */
[----:B------:R-:W-:Y:S01]  /*5010*/  @!UPT UIADD3 URZ, UPT, UPT, URZ, URZ, URZ ;  /* 0x000000fffffff290 */ /* 0x000fe2000fffe0ff */
[----:B------:R-:W-:Y:S11]  /*5020*/  @!P0 BRA `(.L_x_95) ;  /* 0x0000000000148947 */ /* 0x000ff60003800000 */
[----:B------:R-:W-:Y:S02]  /*5030*/  LOP3.LUT P0, RZ, R129, 0xff, RZ, 0xc0, !PT ;  /* 0x000000ff81ff7812 */ /* 0x000fe4000780c0ff */
[----:B------:R-:W-:Y:S04]  /*5040*/  PLOP3.LUT P1, PT, PT, PT, UP2, 0x80, 0x8 ;  /* 0x000000000008781c */ /* 0x000fe80003f2f028 */
[----:B------:R-:W-:Y:S07]  /*5050*/  PLOP3.LUT P1, PT, P1, PT, PT, 0x8, 0x80 ;  /* 0x000000000080781c */ /* 0x000fee0000f2e170 */
[----:B------:R-:W-:Y:S11]  /*5060*/  @P0 FSETP.EQ.AND P1, PT, R74, RZ, PT ;  /* 0x000000ff4a00020b */ /* 0x000ff60003f22000 */
[----:B------:R-:W-:Y:S02]  /*5070*/  @!UPT UIADD3 URZ, UPT, UPT, URZ, URZ, URZ ;  /* 0x000000fffffff290 */ /* 0x000fe4000fffe0ff */
.L_x_95:
[----:B------:R-:W-:Y:S01]  /*5080*/  ULEA UR7, UR21, UR6, 0x3 ;  /* 0x0000000615077291 */ /* 0x000fe2000f8e18ff */
[----:B--2---:R-:W-:Y:S02]  /*5090*/  SHF.L.U32 R0, R11, 0x1f, RZ ;  /* 0x0000001f0b007819 */ /* 0x004fe400000006ff */
[----:B------:R-:W-:Y:S01]  /*50a0*/  ELECT P0, URZ, PT ;  /* 0x0000000000ff782f */ /* 0x000fe20003800000 */
[----:B------:R-:W-:Y:S05]  /*50b0*/  VIADD R10, R10, 0x1 ;  /* 0x000000010a0a7836 */ /* 0x000fea0000000000 */
[----:B------:R-:W2:Y:S02]  /*50c0*/  SYNCS.PHASECHK.TRANS64.TRYWAIT P2, [UR7+0x130], R0 ;  /* 0x00013000ff0075a7 */ /* 0x000ea40008041107 */
[----:B--2---:R-:W-:Y:S05]  /*50d0*/  @!P2 BRA `(.L_x_96) ;  /* 0x000000400094a947 */ /* 0x004fea0003800000 */
.L_x_188:
[----:B------:R-:W-:Y:S01]  /*50e0*/  UIADD3 UR33, UPT, UPT, UR7, 0x120, URZ ;  /* 0x0000012007217890 */ /* 0x000fe2000fffe0ff */
[----:B------:R-:W-:Y:S01]  /*50f0*/  PLOP3.LUT P0, PT, P1, P0, PT, 0xf2, 0x2f ;  /* 0x00000000002f781c */ /* 0x000fe20000f01e72 */
[----:B------:R-:W-:Y:S01]  /*5100*/  UMOV UR38, 0x0 ;  /* 0x0000000000267882 */ /* 0x000fe20000000000 */
[----:B------:R-:W-:Y:S01]  /*5110*/  UMOV UR39, 0x10000000 ;  /* 0x1000000000277882 */ /* 0x000fe20000000000 */
[----:B------:R-:W-:Y:S01]  /*5120*/  UMOV UR12, UR36 ;  /* 0x00000024000c7c82 */ /* 0x000fe20008000000 */
[----:B------:R-:W-:Y:S01]  /*5130*/  UMOV UR20, UR36 ;  /* 0x0000002400147c82 */ /* 0x000fe20008000000 */
[----:B------:R-:W-:Y:S01]  /*5140*/  UMOV UR28, UR36 ;  /* 0x00000024001c7c82 */ /* 0x000fe20008000000 */
[----:B------:R-:W-:Y:S01]  /*5150*/  UMOV UR9, UR33 ;  /* 0x0000002100097c82 */ /* 0x000fe20008000000 */
[----:B------:R-:W-:Y:S01]  /*5160*/  UMOV UR17, UR33 ;  /* 0x0000002100117c82 */ /* 0x000fe20008000000 */
[----:B------:R-:W-:Y:S05]  /*5170*/  UMOV UR25, UR33 ;  /* 0x0000002100197c82 */ /* 0x000fea0008000000 */
[----:B--2---:R-:W-:Y:S01]  /*5180*/  @!P0 IADD3 R2, P1, PT, R12, 0x580, RZ ;  /* 0x000005800c028810 */ /* 0x004fe20007f3e0ff */
[----:B------:R-:W-:Y:S01]  /*5190*/  VOTEU.ALL UP1, P0 ;  /* 0x0000000000ff7886 */ /* 0x000fe20000020000 */
[----:B------:R-:W-:Y:S02]  /*51a0*/  VOTEU.ALL UP0, P0 ;  /* 0x0000000000ff7886 */ /* 0x000fe40000000000 */
[----:B------:R-:W-:Y:S01]  /*51b0*/  @!P0 R2UR UR5, R2 ;  /* 0x00000000020582ca */ /* 0x000fe200000e0000 */
[----:B------:R-:W-:Y:S01]  /*51c0*/  @!P0 IMAD.X R0, RZ, RZ, R13, P1 ;  /* 0x000000ffff008224 */ /* 0x000fe200008e060d */
[----:B------:R-:W-:Y:S01]  /*51d0*/  ISETP.NE.AND P1, PT, R10, 0x2, PT ;  /* 0x000000020a00780c */ /* 0x000fe20003f25270 */
[----:B------:R-:W-:Y:S02]  /*51e0*/  @!UP0 USHF.L.U32 UR35, UR47, 0x6, URZ ;  /* 0x000000062f238899 */ /* 0x000fe400080006ff */
[----:B------:R-:W-:Y:S01]  /*51f0*/  @!UP0 UIMAD UR34, UR48, 0x70, URZ ;  /* 0x00000070302288a4 */ /* 0x000fe2000f8e02ff */
[----:B------:R-:W-:Y:S01]  /*5200*/  @!P0 R2UR UR4, R0 ;  /* 0x00000000000482ca */ /* 0x000fe200000e0000 */
[----:B------:R-:W-:Y:S01]  /*5210*/  UIADD3 UR48, UPT, UPT, UR13, UR58, URZ ;  /* 0x0000003a0d307290 */ /* 0x000fe2000fffe0ff */
[----:B------:R-:W-:Y:S01]  /*5220*/  SEL R0, RZ, 0x1, P1 ;  /* 0x00000001ff007807 */ /* 0x000fe20000800000 */
[----:B------:R-:W-:Y:S01]  /*5230*/  @!UP0 UIADD3 UR10, UPT, UPT, UR34, 0x10, URZ ;  /* 0x00000010220a8890 */ /* 0x000fe2000fffe0ff */
[----:B------:R-:W-:Y:S01]  /*5240*/  SEL R10, R10, RZ, P1 ;  /* 0x000000ff0a0a7207 */ /* 0x000fe20000800000 */
[----:B------:R-:W-:Y:S01]  /*5250*/  UMOV UR11, UR35 ;  /* 0x00000023000b7c82 */ /* 0x000fe20008000000 */
[----:B------:R-:W-:Y:S01]  /*5260*/  @!UP0 UIADD3 UR18, UPT, UPT, UR34, 0x20, URZ ;  /* 0x0000002022128890 */ /* 0x000fe2000fffe0ff */
[----:B------:R-:W-:Y:S01]  /*5270*/  IMAD.U32 R2, RZ, RZ, UR5 ;  /* 0x00000005ff027e24 */ /* 0x000fe2000f8e00ff */
[----:B------:R-:W-:Y:S01]  /*5280*/  UMOV UR19, UR35 ;  /* 0x0000002300137c82 */ /* 0x000fe20008000000 */
[----:B------:R-:W-:Y:S01]  /*5290*/  @!UP0 UIADD3 UR26, UPT, UPT, UR34, 0x30, URZ ;  /* 0x00000030221a8890 */ /* 0x000fe2000fffe0ff */
[----:B------:R-:W-:Y:S01]  /*52a0*/  LOP3.LUT R9, R9, R0, RZ, 0x3c, !PT ;  /* 0x0000000009097212 */ /* 0x000fe200078e3cff */
[----:B------:R-:W-:Y:S01]  /*52b0*/  UMOV UR27, UR35 ;  /* 0x00000023001b7c82 */ /* 0x000fe20008000000 */
[----:B------:R-:W-:Y:S01]  /*52c0*/  @!P0 R2UR UR30, R2 ;  /* 0x00000000021e82ca */ /* 0x000fe200000e0000 */
[----:B------:R-:W-:Y:S01]  /*52d0*/  IMAD.U32 R3, RZ, RZ, UR4 ;  /* 0x00000004ff037e24 */ /* 0x000fe2000f8e00ff */
[----:B------:R-:W-:Y:S02]  /*52e0*/  @!UP0 UIMAD UR4, UR21, 0x3800, UR6 ;  /* 0x00003800150488a4 */ /* 0x000fe4000f8e0206 */
[----:B------:R-:W-:Y:S02]  /*52f0*/  UIADD3 UR47, UPT, UPT, UR14, UR59, URZ ;  /* 0x0000003b0e2f7290 */ /* 0x000fe4000fffe0ff */
[----:B------:R-:W-:Y:S01]  /*5300*/  @!P0 R2UR UR31, R3 ;  /* 0x00000000031f82ca */ /* 0x000fe200000e0000 */
[----:B------:R-:W-:Y:S02]  /*5310*/  @!UP0 UIADD3 UR32, UPT, UPT, UR4, 0x300, URZ ;  /* 0x0000030004208890 */ /* 0x000fe4000fffe0ff */
[----:B------:R-:W-:Y:S02]  /*5320*/  @!UP0 UIADD3 UR8, UPT, UPT, UR4, 0xb00, URZ ;  /* 0x00000b0004088890 */ /* 0x000fe4000fffe0ff */
[----:B------:R-:W-:Y:S02]  /*5330*/  @!UP0 UIADD3 UR16, UPT, UPT, UR4, 0x1300, URZ ;  /* 0x0000130004108890 */ /* 0x000fe4000fffe0ff */
[----:B------:R-:W-:Y:S06]  /*5340*/  @!UP0 UIADD3 UR24, UPT, UPT, UR4, 0x1b00, URZ ;  /* 0x00001b0004188890 */ /* 0x000fec000fffe0ff */
[----:B------:R2:W-:Y:S01]  /*5350*/  @!UP1 UTMALDG.3D [UR32], [UR30], desc[UR38] ;  /* 0x000026201e0095b4 */ /* 0x0005e20008011000 */
[----:B------:R-:W-:Y:S05]  /*5360*/  VOTEU.ALL UP1, P0 ;  /* 0x0000000000ff7886 */ /* 0x000fea0000020000 */
[----:B------:R3:W-:Y:S01]  /*5370*/  @!UP1 UTMALDG.3D [UR8], [UR30], desc[UR38] ;  /* 0x000026081e0095b4 */ /* 0x0007e20008011000 */
[----:B------:R-:W-:Y:S05]  /*5380*/  VOTEU.ALL UP1, P0 ;  /* 0x0000000000ff7886 */ /* 0x000fea0000020000 */
[----:B------:R4:W-:Y:S01]  /*5390*/  @!UP1 UTMALDG.3D [UR16], [UR30], desc[UR38] ;  /* 0x000026101e0095b4 */ /* 0x0009e20008011000 */
[----:B------:R-:W-:Y:S05]  /*53a0*/  VOTEU.ALL UP1, P0 ;  /* 0x0000000000ff7886 */ /* 0x000fea0000020000 */
[----:B------:R-:W-:Y:S01]  /*53b0*/  @!UP1 UTMALDG.3D [UR24], [UR30], desc[UR38] ;  /* 0x000026181e0095b4 */ /* 0x000fe20008011000 */
[----:B------:R-:W-:Y:S01]  /*53c0*/  VOTEU.ALL UP1, P0 ;  /* 0x0000000000ff7886 */ /* 0x000fe20000020000 */
[----:B--2---:R-:W-:Y:S01]  /*53d0*/  UMOV UR36, UR29 ;  /* 0x0000001d00247c82 */ /* 0x004fe20008000000 */
[----:B---3--:R-:W-:Y:S02]  /*53e0*/  @!UP0 UIADD3 UR10, UPT, UPT, UR34, 0x40, URZ ;  /* 0x00000040220a8890 */ /* 0x008fe4000fffe0ff */
[----:B------:R-:W-:Y:S02]  /*53f0*/  @!UP0 UIADD3 UR8, UPT, UPT, UR4, 0x2300, URZ ;  /* 0x0000230004088890 */ /* 0x000fe4000fffe0ff */
[----:B----4-:R-:W-:Y:S02]  /*5400*/  @!UP0 UIADD3 UR18, UPT, UPT, UR34, 0x50, URZ ;  /* 0x0000005022128890 */ /* 0x010fe4000fffe0ff */
[----:B------:R-:W-:Y:S05]  /*5410*/  @!UP0 UIADD3 UR16, UPT, UPT, UR4, 0x2b00, URZ ;  /* 0x00002b0004108890 */ /* 0x000fea000fffe0ff */
[----:B------:R2:W-:Y:S01]  /*5420*/  @!UP1 UTMALDG.3D [UR8], [UR30], desc[UR38] ;  /* 0x000026081e0095b4 */ /* 0x0005e20008011000 */
[----:B------:R-:W-:Y:S02]  /*5430*/  UPLOP3.LUT UP1, UPT, UPT, UPT, UPT, 0x80, 0x8 ;  /* 0x000000000008789c */ /* 0x000fe40003f2f070 */
[----:B--2---:R-:W-:Y:S02]  /*5440*/  @!UP0 UIADD3 UR10, UPT, UPT, UR34, 0x60, URZ ;  /* 0x00000060220a8890 */ /* 0x004fe4000fffe0ff */
[----:B------:R-:W-:Y:S01]  /*5450*/  @!UP0 UIADD3 UR8, UPT, UPT, UR4, 0x3300, URZ ;  /* 0x0000330004088890 */ /* 0x000fe2000fffe0ff */
[----:B------:R-:W-:Y:S01]  /*5460*/  VOTEU.ALL UP0, P0 ;  /* 0x0000000000ff7886 */ /* 0x000fe20000000000 */
[----:B------:R-:W-:Y:S04]  /*5470*/  UIADD3 UR4, UPT, UPT, UR21, 0x1, URZ ;  /* 0x0000000115047890 */ /* 0x000fe8000fffe0ff */
[----:B------:R2:W-:Y:S01]  /*5480*/  @!UP0 UTMALDG.3D [UR16], [UR30], desc[UR38] ;  /* 0x000026101e0085b4 */ /* 0x0005e20008011000 */
[----:B------:R-:W-:Y:S04]  /*5490*/  UISETP.NE.AND UP0, UPT, UR4, 0x2, UPT ;  /* 0x000000020400788c */ /* 0x000fe8000bf05270 */
[----:B------:R-:W-:Y:S02]  /*54a0*/  USEL UR5, URZ, 0x1, UP0 ;  /* 0x00000001ff057887 */ /* 0x000fe40008000000 */
[----:B------:R-:W-:Y:S02]  /*54b0*/  USEL UR21, UR4, URZ, UP0 ;  /* 0x000000ff04157287 */ /* 0x000fe40008000000 */
[----:B------:R-:W-:Y:S01]  /*54c0*/  VOTEU.ALL UP0, P0 ;  /* 0x0000000000ff7886 */ /* 0x000fe20000000000 */
[----:B------:R-:W-:Y:S01]  /*54d0*/  UPRMT UR4, UR44, 0x654, UR33 ;  /* 0x000006542c047896 */ /* 0x000fe20008000021 */
[----:B------:R-:W-:Y:S03]  /*54e0*/  LOP3.LUT R11, R11, UR5, RZ, 0x3c, !PT ;  /* 0x000000050b0b7c12 */ /* 0x000fe6000f8e3cff */
[----:B------:R2:W-:Y:S01]  /*54f0*/  @!UP0 UTMALDG.3D [UR8], [UR30], desc[UR38] ;  /* 0x000026081e0085b4 */ /* 0x0005e20008011000 */
[----:B------:R2:W-:Y:S04]  /*5500*/  @!P0 SYNCS.ARRIVE.TRANS64.RED.A0TR RZ, [UR7+0x120], R8 ;  /* 0x00012008ffff89a7 */ /* 0x0005e80008300407 */
[----:B------:R-:W-:Y:S01]  /*5510*/  SYNCS.ARRIVE.TRANS64.RED.A1T0 RZ, [UR4], RZ ;  /* 0x000000ffffff79a7 */ /* 0x000fe20008100404 */
[----:B------:R-:W-:Y:S05]  /*5520*/  BRA.U UP3, `(.L_x_97) ;  /* 0xfffffff103dc7547 */ /* 0x000fea000b83ffff */
[----:B------:R-:W-:Y:S01]  /*5530*/  UIADD3 UR6, UPT, UPT, UR6, 0x130, URZ ;  /* 0x0000013006067890 */ /* 0x000fe2000fffe0ff */
[----:B------:R-:W-:-:S03]  /*5540*/  SHF.L.U32 R2, R11, 0x1f, RZ ;  /* 0x0000001f0b027819 */ /* 0x000fc600000006ff */
[----:B------:R-:W-:-:S09]  /*5550*/  ULEA UR4, UR21, UR6, 0x3 ;  /* 0x0000000615047291 */ /* 0x000fd2000f8e18ff */
[----:B------:R-:W3:Y:S02]  /*5560*/  SYNCS.PHASECHK.TRANS64.TRYWAIT P0, [UR4], R2 ;  /* 0x00000002ff0075a7 */ /* 0x000ee40008001104 */
[----:B---3--:R-:W-:Y:S05]  /*5570*/  @!P0 BRA `(.L_x_98) ;  /* 0x0000003c00848947 */ /* 0x008fea0003800000 */
.L_x_190:
[----:B------:R-:W-:-:S04]  /*5580*/  UIADD3 UR4, UPT, UPT, UR21, 0x1, URZ ;  /* 0x0000000115047890 */ /* 0x000fc8000fffe0ff */
[----:B------:R-:W-:-:S04]  /*5590*/  UISETP.NE.AND UP0, UPT, UR4, 0x2, UPT ;  /* 0x000000020400788c */ /* 0x000fc8000bf05270 */
[----:B------:R-:W-:Y:S02]  /*55a0*/  USEL UR5, URZ, 0x1, UP0 ;  /* 0x00000001ff057887 */ /* 0x000fe40008000000 */
[----:B------:R-:W-:-:S04]  /*55b0*/  USEL UR4, UR4, URZ, UP0 ;  /* 0x000000ff04047287 */ /* 0x000fc80008000000 */
[----:B------:R-:W-:Y:S01]  /*55c0*/  ULEA UR4, UR4, UR6, 0x3 ;  /* 0x0000000604047291 */ /* 0x000fe2000f8e18ff */
[----:B---3--:R-:W-:-:S04]  /*55d0*/  LOP3.LUT R2, R11, UR5, RZ, 0x3c, !PT ;  /* 0x000000050b027c12 */ /* 0x008fc8000f8e3cff */
[----:B------:R-:W-:Y:S01]  /*55e0*/  SHF.L.U32 R2, R2, 0x1f, RZ ;  /* 0x0000001f02027819 */ /* 0x000fe200000006ff */
[----:B------:R-:W-:-:S07]  /*55f0*/  IMAD.U32 R0, RZ, RZ, UR4 ;  /* 0x00000004ff007e24 */ /* 0x000fce000f8e00ff */
.L_x_99:
[----:B---3--:R3:W4:Y:S02]  /*5600*/  SYNCS.PHASECHK.TRANS64.TRYWAIT P0, [R0+URZ], R2 ;  /* 0x00000002000075a7 */ /* 0x00872400080011ff */
[----:B----4-:R-:W-:Y:S05]  /*5610*/  @!P0 NANOSLEEP.SYNCS 0x989680 ;  /* 0x009896800000895d */ /* 0x010fea0003900000 */
[----:B------:R-:W4:Y:S02]  /*5620*/  @!P0 SYNCS.PHASECHK.TRANS64 P0, [R0+URZ], R2 ;  /* 0x00000002000085a7 */ /* 0x000f2400080010ff */
[----:B-12-4-:R-:W-:Y:S05]  /*5630*/  @P0 EXIT ;  /* 0x000000000000094d */ /* 0x016fea0003800000 */
[----:B------:R-:W-:Y:S05]  /*5640*/  BRA `(.L_x_99) ;  /* 0xfffffffc00ec7947 */ /* 0x000fea000383ffff */
.L_x_89:
[----:B------:R-:W-:-:S06]  /*5650*/  UISETP.GE.AND UP0, UPT, UR20, 0x4, UPT ;  /* 0x000000041400788c */ /* 0x000fcc000bf06270 */
[----:B------:R-:W-:-:S13]  /*5660*/  PLOP3.LUT P0, PT, PT, PT, UP0, 0x80, 0x8 ;  /* 0x000000000008781c */ /* 0x000fda0003f0f008 */
[----:B------:R-:W-:Y:S05]  /*5670*/  @!P0 EXIT ;  /* 0x000000000000894d */ /* 0x000fea0003800000 */
[----:B------:R-:W-:Y:S01]  /*5680*/  BAR.SYNC.DEFER_BLOCKING 0x6, 0xa0 ;  /* 0x0182800000007b1d */ /* 0x000fe20000010000 */
[C---:B------:R-:W-:Y:S01]  /*5690*/  IMAD.SHL.U32 R128, R136.reuse, 0x8, RZ ;  /* 0x0000000888807824 */ /* 0x040fe200078e00ff */
[----:B------:R-:W-:Y:S01]  /*56a0*/  SHF.R.U32.HI R6, RZ, 0x1, R136 ;  /* 0x00000001ff067819 */ /* 0x000fe20000011688 */
[----:B------:R-:W-:Y:S01]  /*56b0*/  IMAD.SHL.U32 R2, R136, 0x10, RZ ;  /* 0x0000001088027824 */ /* 0x000fe200078e00ff */
[----:B------:R-:W-:Y:S01]  /*56c0*/  CS2R R132, SRZ ;  /* 0x0000000000847805 */ /* 0x000fe2000001ff00 */
[----:B------:R-:W-:Y:S01]  /*56d0*/  IMAD.MOV.U32 R135, RZ, RZ, 0x1 ;  /* 0x00000001ff877424 */ /* 0x000fe200078e00ff */
[----:B------:R-:W-:Y:S02]  /*56e0*/  UMOV UR46, 0x400 ;  /* 0x00000400002e7882 */ /* 0x000fe40000000000 */
[----:B------:R-:W1:Y:S01]  /*56f0*/  LDC.64 R124, c[0x0][0x888] ;  /* 0x00022200ff7c7b82 */ /* 0x000e620000000a00 */
[----:B------:R-:W-:Y:S01]  /*5700*/  ULEA UR46, UR44, UR46, 0x18 ;  /* 0x0000002e2c2e7291 */ /* 0x000fe2000f8ec0ff */
[----:B------:R-:W-:Y:S01]  /*5710*/  LOP3.LUT R128, R128, 0x300, RZ, 0xc0, !PT ;  /* 0x0000030080807812 */ /* 0x000fe200078ec0ff */
[----:B------:R-:W-:Y:S01]  /*5720*/  IMAD.MOV.U32 R72, RZ, RZ, RZ ;  /* 0x000000ffff487224 */ /* 0x000fe200078e00ff */
[----:B------:R-:W-:Y:S01]  /*5730*/  LOP3.LUT R3, R2, 0x40, RZ, 0xc0, !PT ;  /* 0x0000004002037812 */ /* 0x000fe200078ec0ff */
[----:B------:R-:W-:Y:S01]  /*5740*/  IMAD.MOV.U32 R134, RZ, RZ, RZ ;  /* 0x000000ffff867224 */ /* 0x000fe200078e00ff */
[----:B------:R-:W-:Y:S01]  /*5750*/  LOP3.LUT R128, R128, 0x30, R2, 0xf8, !PT ;  /* 0x0000003080807812 */ /* 0x000fe200078ef802 */
[----:B------:R-:W-:Y:S01]  /*5760*/  IMAD.MOV.U32 R131, RZ, RZ, RZ ;  /* 0x000000ffff837224 */ /* 0x000fe200078e00ff */
[----:B------:R-:W2:Y:S01]  /*5770*/  LDC.64 R126, c[0x0][0x890] ;  /* 0x00022400ff7e7b82 */ /* 0x000ea20000000a00 */
[----:B------:R-:W-:Y:S01]  /*5780*/  LOP3.LUT R6, R3, 0x8, R6, 0xf8, !PT ;  /* 0x0000000803067812 */ /* 0x000fe200078ef806 */
[----:B------:R-:W-:Y:S01]  /*5790*/  IMAD.SHL.U32 R3, R136, 0x2, RZ ;  /* 0x0000000288037824 */ /* 0x000fe200078e00ff */
[----:B------:R-:W-:Y:S01]  /*57a0*/  LOP3.LUT R128, R128, 0x80, R2, 0xf8, !PT ;  /* 0x0000008080807812 */ /* 0x000fe200078ef802 */
[C---:B------:R-:W-:Y:S01]  /*57b0*/  IMAD.U32 R2, R136.reuse, 0x10000, RZ ;  /* 0x0001000088027824 */ /* 0x040fe200078e00ff */
[----:B------:R-:W-:Y:S01]  /*57c0*/  LOP3.LUT R136, R136, 0x60, RZ, 0xc0, !PT ;  /* 0x0000006088887812 */ /* 0x000fe200078ec0ff */
[----:B------:R-:W3:Y:S01]  /*57d0*/  LDCU UR51, c[0x0][0x370] ;  /* 0x00006e00ff3377ac */ /* 0x000ee20008000800 */
[----:B------:R-:W-:Y:S01]  /*57e0*/  LOP3.LUT R3, R6, 0x8, R3, 0x78, !PT ;  /* 0x0000000806037812 */ /* 0x000fe200078e7803 */
[----:B------:R-:W4:Y:S01]  /*57f0*/  LDC.64 R122, c[0x0][0x8b0] ;  /* 0x00022c00ff7a7b82 */ /* 0x000f220000000a00 */
[----:B------:R-:W3:Y:S01]  /*5800*/  LDS R0, [UR46+0x200] ;  /* 0x0002002eff007984 */ /* 0x000ee20008000800 */
[----:B------:R-:W-:Y:S01]  /*5810*/  LOP3.LUT R2, R2, 0x600000, RZ, 0xc0, !PT ;  /* 0x0060000002027812 */ /* 0x000fe200078ec0ff */
[----:B------:R-:W1:Y:S01]  /*5820*/  LDCU UR43, c[0x0][0xb0c] ;  /* 0x00016180ff2b77ac */ /* 0x000e620008000800 */
[----:B------:R-:W-:Y:S01]  /*5830*/  LOP3.LUT R128, R128, R3, RZ, 0xfc, !PT ;  /* 0x0000000380807212 */ /* 0x000fe200078efcff */
[----:B------:R-:W1:Y:S03]  /*5840*/  LDCU UR39, c[0x0][0xb30] ;  /* 0x00016600ff2777ac */ /* 0x000e660008000800 */
[----:B------:R-:W1:Y:S01]  /*5850*/  LDC.64 R120, c[0x0][0x8a8] ;  /* 0x00022a00ff787b82 */ /* 0x000e620000000a00 */
[----:B------:R-:W1:Y:S01]  /*5860*/  LDCU.64 UR60, c[0x0][0x888] ;  /* 0x00011100ff3c77ac */ /* 0x000e620008000a00 */
[----:B------:R-:W1:Y:S01]  /*5870*/  LDCU.64 UR40, c[0x0][0xb28] ;  /* 0x00016500ff2877ac */ /* 0x000e620008000a00 */
[----:B------:R-:W1:Y:S01]  /*5880*/  LDCU.128 UR52, c[0x0][0xb10] ;  /* 0x00016200ff3477ac */ /* 0x000e620008000c00 */
[----:B------:R-:W1:Y:S01]  /*5890*/  LDCU UR50, c[0x0][0x374] ;  /* 0x00006e80ff3277ac */ /* 0x000e620008000800 */
[----:B------:R-:W-:Y:S01]  /*58a0*/  UIADD3 UR62, UPT, UPT, UR46, 0x300, URZ ;  /* 0x000003002e3e7890 */ /* 0x000fe2000fffe0ff */
[----:B------:R-:W-:Y:S01]  /*58b0*/  UMOV UR45, URZ ;  /* 0x000000ff002d7c82 */ /* 0x000fe20008000000 */
[----:B------:R-:W-:Y:S01]  /*58c0*/  UMOV UR49, URZ ;  /* 0x000000ff00317c82 */ /* 0x000fe20008000000 */
[----:B--23--:R-:W-:-:S09]  /*58d0*/  IMAD.IADD R2, R0, 0x1, R2 ;  /* 0x0000000100027824 */ /* 0x00cfd200078e0202 */
.L_x_125:
[----:B------:R-:W-:Y:S02]  /*58e0*/  LEA R8, R131, UR46, 0x3 ;  /* 0x0000002e83087c11 */ /* 0x000fe4000f8e18ff */
[----:B------:R-:W-:Y:S02]  /*58f0*/  SHF.L.U32 R0, R133, 0x1f, RZ ;  /* 0x0000001f85007819 */ /* 0x000fe400000006ff */
[----:B------:R-:W-:Y:S02]  /*5900*/  LEA R4, R131, UR46, 0x4 ;  /* 0x0000002e83047c11 */ /* 0x000fe4000f8e20ff */
[----:B------:R-:W2:Y:S02]  /*5910*/  SYNCS.PHASECHK.TRANS64.TRYWAIT P0, [R8+URZ+0x150], R0 ;  /* 0x00015000080075a7 */ /* 0x000ea400080011ff */
[----:B--2---:R-:W-:Y:S05]  /*5920*/  @!P0 BRA `(.L_x_100) ;  /* 0x0000003800b08947 */ /* 0x004fea0003800000 */
.L_x_191:
[----:B------:R-:W3:Y:S01]  /*5930*/  LDS.128 R4, [R4+0x1e0] ;  /* 0x0001e00004047984 */ /* 0x000ee20000000c00 */
[----:B------:R-:W-:Y:S01]  /*5940*/  UISETP.GE.AND UP0, UPT, UR42, 0x1, UPT ;  /* 0x000000012a00788c */ /* 0x000fe2000bf06270 */
[----:B------:R-:W-:Y:S01]  /*5950*/  @!PT LDS RZ, [RZ] ;  /* 0x00000000fffff984 */ /* 0x000fe20000000800 */
[----:B------:R-:W-:Y:S01]  /*5960*/  @!PT LDS RZ, [RZ] ;  /* 0x00000000fffff984 */ /* 0x000fe20000000800 */
[----:B------:R-:W-:Y:S01]  /*5970*/  @!PT LDS RZ, [RZ] ;  /* 0x00000000fffff984 */ /* 0x000fe20000000800 */
[----:B------:R-:W-:Y:S01]  /*5980*/  @!PT LDS RZ, [RZ] ;  /* 0x00000000fffff984 */ /* 0x000fe20000000800 */
[----:B------:R1:W-:Y:S06]  /*5990*/  MEMBAR.ALL.CTA ;  /* 0x0000000000007992 */ /* 0x0003ec0000008000 */
[----:B-1----:R-:W1:Y:S01]  /*59a0*/  FENCE.VIEW.ASYNC.S ;  /* 0x00000000000073c6 */ /* 0x002e620000000000 */
[----:B---3--:R-:W-:Y:S11]  /*59b0*/  LOP3.LUT P0, RZ, R6, 0x1, RZ, 0xc0, !PT ;  /* 0x0000000106ff7812 */ /* 0x008ff6000780c0ff */
[----:B------:R-:W-:Y:S02]  /*59c0*/  @!UPT UIADD3 URZ, UPT, UPT, URZ, URZ, URZ ;  /* 0x000000fffffff290 */ /* 0x000fe4000fffe0ff */
[----:B-1----:R-:W-:Y:S01]  /*59d0*/  VOTEU.ANY UP1, P0 ;  /* 0x0000000000ff7886 */ /* 0x002fe20000020100 */
[----:B------:R-:W-:Y:S01]  /*59e0*/  PLOP3.LUT P0, PT, PT, PT, UP1, 0x80, 0x8 ;  /* 0x000000000008781c */ /* 0x000fe20003f0f018 */
[----:B------:R-:W-:Y:S11]  /*59f0*/  UP2UR UR56, UPR, URZ, 0x2 ;  /* 0x00000002ff387883 */ /* 0x000ff60008000000 */
[----:B------:R-:W-:Y:S01]  /*5a00*/  @!UPT UIADD3 URZ, UPT, UPT, URZ, URZ, URZ ;  /* 0x000000fffffff290 */ /* 0x000fe2000fffe0ff */
        /* <DEDUP_REMOVED lines=13> */
[----:B------:R-:W2:Y:S01]  /*5ae0*/  LDCU UR12, c[0x0][0xb20] ;  /* 0x00016400ff0c77ac */ /* 0x000ea20008000800 */
[----:B------:R-:W-:Y:S02]  /*5af0*/  UIMAD.WIDE.U32 UR4, UR50, UR55, URZ ;  /* 0x00000037320472a5 */ /* 0x000fe4000f8e00ff */
[----:B------:R-:W-:Y:S02]  /*5b00*/  UIMAD.WIDE.U32 UR6, UR51, UR52, URZ ;  /* 0x00000034330672a5 */ /* 0x000fe4000f8e00ff */
[----:B------:R-:W-:Y:S02]  /*5b10*/  UISETP.NE.AND UP0, UPT, UR54, 0x1, UPT ;  /* 0x000000013600788c */ /* 0x000fe4000bf05270 */
[----:B------:R-:W-:Y:S02]  /*5b20*/  UIMAD.WIDE.U32 UR8, UR37, UR55, URZ ;  /* 0x00000037250872a5 */ /* 0x000fe4000f8e00ff */
[----:B------:R-:W-:Y:S02]  /*5b30*/  UIMAD.WIDE.U32 UR10, UR38, UR52, URZ ;  /* 0x00000034260a72a5 */ /* 0x000fe4000f8e00ff */
[----:B------:R-:W-:Y:S02]  /*5b40*/  UISETP.NE.AND UP1, UPT, UR43, 0x1, UPT ;  /* 0x000000012b00788c */ /* 0x000fe4000bf25270 */
[----:B------:R-:W-:Y:S01]  /*5b50*/  UISETP.NE.AND UP2, UPT, UR42, 0x1, UPT ;  /* 0x000000012a00788c */ /* 0x000fe2000bf45270 */
[----:B------:R-:W-:Y:S02]  /*5b60*/  UMOV UR4, UR5 ;  /* 0x0000000500047c82 */ /* 0x000fe40008000000 */
[----:B--2---:R-:W-:Y:S03]  /*5b70*/  USHF.R.U32.HI UR5, URZ, UR12, UR4 ;  /* 0x0000000cff057299 */ /* 0x004fe60008011604 */
[----:B------:R-:W-:Y:S02]  /*5b80*/  UMOV UR4, UR7 ;  /* 0x0000000700047c82 */ /* 0x000fe40008000000 */
[----:B------:R-:W-:Y:S02]  /*5b90*/  USHF.R.U32.HI UR7, URZ, UR53, UR4 ;  /* 0x00000035ff077299 */ /* 0x000fe40008011604 */
[----:B------:R-:W-:Y:S02]  /*5ba0*/  USEL UR4, UR50, UR5, !UP0 ;  /* 0x0000000532047287 */ /* 0x000fe4000c000000 */
[----:B------:R-:W-:Y:S01]  /*5bb0*/  USEL UR7, UR51, UR7, !UP1 ;  /* 0x0000000733077287 */ /* 0x000fe2000c800000 */
[----:B------:R-:W-:Y:S01]  /*5bc0*/  UMOV UR5, UR9 ;  /* 0x0000000900057c82 */ /* 0x000fe20008000000 */
[----:B------:R-:W-:Y:S02]  /*5bd0*/  UIMAD.WIDE.U32 UR8, UR4, UR40, URZ ;  /* 0x00000028040872a5 */ /* 0x000fe4000f8e00ff */
[----:B------:R-:W-:Y:S03]  /*5be0*/  USHF.R.U32.HI UR6, URZ, UR12, UR5 ;  /* 0x0000000cff067299 */ /* 0x000fe60008011605 */
[----:B------:R-:W-:Y:S01]  /*5bf0*/  UMOV UR5, UR11 ;  /* 0x0000000b00057c82 */ /* 0x000fe20008000000 */
[----:B------:R-:W-:Y:S02]  /*5c00*/  UIMAD.WIDE.U32 UR10, UR7, UR40, URZ ;  /* 0x00000028070a72a5 */ /* 0x000fe4000f8e00ff */
[----:B------:R-:W-:Y:S02]  /*5c10*/  USHF.R.U32.HI UR12, URZ, UR53, UR5 ;  /* 0x00000035ff0c7299 */ /* 0x000fe40008011605 */
[----:B------:R-:W-:Y:S01]  /*5c20*/  USEL UR6, UR37, UR6, !UP0 ;  /* 0x0000000625067287 */ /* 0x000fe2000c000000 */
[----:B------:R-:W-:Y:S02]  /*5c30*/  UMOV UR5, UR9 ;  /* 0x0000000900057c82 */ /* 0x000fe40008000000 */
[----:B------:R-:W-:Y:S01]  /*5c40*/  UMOV UR10, UR11 ;  /* 0x0000000b000a7c82 */ /* 0x000fe20008000000 */
[----:B------:R-:W-:Y:S02]  /*5c50*/  @UP2 USHF.R.U32.HI UR4, URZ, UR41, UR5 ;  /* 0x00000029ff042299 */ /* 0x000fe40008011605 */
[----:B------:R-:W-:Y:S02]  /*5c60*/  @UP2 USHF.R.U32.HI UR7, URZ, UR41, UR10 ;  /* 0x00000029ff072299 */ /* 0x000fe4000801160a */
[----:B------:R-:W-:Y:S02]  /*5c70*/  UIMAD UR4, UR42, UR4, URZ ;  /* 0x000000042a0472a4 */ /* 0x000fe4000f8e02ff */
[----:B------:R-:W-:Y:S02]  /*5c80*/  UIMAD.WIDE.U32 UR10, UR6, UR40, URZ ;  /* 0x00000028060a72a5 */ /* 0x000fe4000f8e00ff */
[----:B------:R-:W-:Y:S02]  /*5c90*/  USEL UR5, UR38, UR12, !UP1 ;  /* 0x0000000c26057287 */ /* 0x000fe4000c800000 */
[----:B------:R-:W-:Y:S02]  /*5ca0*/  UIMAD UR8, UR42, UR7, URZ ;  /* 0x000000072a0872a4 */ /* 0x000fe4000f8e02ff */
[----:B------:R-:W-:Y:S03]  /*5cb0*/  UISETP.GE.AND UP0, UPT, UR6, UR4, UPT ;  /* 0x000000040600728c */ /* 0x000fe6000bf06270 */
[----:B------:R-:W-:Y:S01]  /*5cc0*/  UMOV UR4, UR11 ;  /* 0x0000000b00047c82 */ /* 0x000fe20008000000 */
[----:B------:R-:W-:Y:S02]  /*5cd0*/  UISETP.GE.OR UP0, UPT, UR5, UR8, UP0 ;  /* 0x000000080500728c */ /* 0x000fe40008706670 */
[----:B------:R-:W-:Y:S02]  /*5ce0*/  USHF.R.U32.HI UR4, URZ, UR41, UR4 ;  /* 0x00000029ff047299 */ /* 0x000fe40008011604 */
[----:B------:R-:W-:Y:S02]  /*5cf0*/  UIMAD.WIDE.U32 UR8, UR5, UR40, URZ ;  /* 0x00000028050872a5 */ /* 0x000fe4000f8e00ff */
[----:B------:R-:W-:Y:S02]  /*5d00*/  USEL UR11, UR6, UR4, !UP2 ;  /* 0x00000004060b7287 */ /* 0x000fe4000d000000 */
[----:B------:R-:W-:Y:S02]  /*5d10*/  UIADD3 UR8, UPT, UPT, -UR5, URZ, URZ ;  /* 0x000000ff05087290 */ /* 0x000fe4000fffe1ff */
[----:B------:R-:W-:Y:S01]  /*5d20*/  UIADD3 UR10, UPT, UPT, -UR11, URZ, URZ ;  /* 0x000000ff0b0a7290 */ /* 0x000fe2000fffe1ff */
[----:B------:R-:W-:Y:S01]  /*5d30*/  @!UP0 UMOV UR4, UR9 ;  /* 0x0000000900048c82 */ /* 0x000fe20008000000 */
[----:B------:R-:W-:Y:S02]  /*5d40*/  UIADD3 UR9, UPT, UPT, -UR6, URZ, URZ ;  /* 0x000000ff06097290 */ /* 0x000fe4000fffe1ff */
[----:B------:R-:W-:Y:S02]  /*5d50*/  @!UP0 USHF.R.U32.HI UR4, URZ, UR41, UR4 ;  /* 0x00000029ff048299 */ /* 0x000fe40008011604 */
[----:B------:R-:W-:Y:S02]  /*5d60*/  UIMAD UR10, UR42, UR10, UR6 ;  /* 0x0000000a2a0a72a4 */ /* 0x000fe4000f8e0206 */
[----:B------:R-:W-:Y:S04]  /*5d70*/  @!UP0 USEL UR4, UR5, UR4, !UP2 ;  /* 0x0000000405048287 */ /* 0x000fe8000d000000 */
[----:B------:R-:W-:Y:S02]  /*5d80*/  @!UP0 UIMAD UR10, UR7, UR10, UR4 ;  /* 0x0000000a070a82a4 */ /* 0x000fe4000f8e0204 */
[----:B------:R-:W-:Y:S02]  /*5d90*/  @!UP0 UIADD3 UR11, UPT, UPT, UR11, -UR4, URZ ;  /* 0x800000040b0b8290 */ /* 0x000fe4000fffe0ff */
[----:B------:R-:W-:Y:S02]  /*5da0*/  UIMAD UR7, UR43, UR8, UR38 ;  /* 0x000000082b0772a4 */ /* 0x000fe4000f8e0226 */
[----:B------:R-:W-:Y:S02]  /*5db0*/  @!UP0 UIMAD UR6, UR11, UR42, UR5 ;  /* 0x0000002a0b0682a4 */ /* 0x000fe4000f8e0205 */
[----:B------:R-:W-:Y:S01]  /*5dc0*/  UIMAD UR4, UR54, UR9, UR37 ;  /* 0x00000009360472a4 */ /* 0x000fe2000f8e0225 */
[----:B------:R-:W-:Y:S02]  /*5dd0*/  @!UP0 UMOV UR5, UR10 ;  /* 0x0000000a00058c82 */ /* 0x000fe40008000000 */
[----:B------:R-:W-:Y:S02]  /*5de0*/  UIMAD UR38, UR5, UR43, UR7 ;  /* 0x0000002b052672a4 */ /* 0x000fe4000f8e0207 */
[----:B------:R-:W-:Y:S11]  /*5df0*/  UIMAD UR37, UR6, UR54, UR4 ;  /* 0x00000036062572a4 */ /* 0x000ff6000f8e0204 */
[----:B------:R-:W-:Y:S01]  /*5e00*/  @!UPT UIADD3 URZ, UPT, UPT, URZ, URZ, URZ ;  /* 0x000000fffffff290 */ /* 0x000fe2000fffe0ff */
.L_x_101:
[----:B------:R-:W-:Y:S01]  /*5e10*/  UISETP.NE.AND UP0, UPT, UR39, 0x1, UPT ;  /* 0x000000012700788c */ /* 0x000fe2000bf05270 */
[----:B------:R-:W-:Y:S10]  /*5e20*/  IADD3 R131, PT, PT, R131, 0x1, RZ ;  /* 0x0000000183837810 */ /* 0x000ff40007ffe0ff */
[----:B------:R-:W2:Y:S01]  /*5e30*/  @!UP0 LDCU.128 UR12, c[0x0][0xb10] ;  /* 0x00016200ff0c87ac */ /* 0x000ea20008000c00 */
[----:B------:R-:W3:Y:S01]  /*5e40*/  @!UP0 LDCU UR5, c[0x0][0xb0c] ;  /* 0x00016180ff0587ac */ /* 0x000ee20008000800 */
[----:B------:R-:W4:Y:S01]  /*5e50*/  @!UP0 LDCU UR10, c[0x0][0xb20] ;  /* 0x00016400ff0a87ac */ /* 0x000f220008000800 */
[----:B--2---:R-:W-:Y:S02]  /*5e60*/  UIMAD.WIDE.U32 UR8, UR38, UR12, URZ ;  /* 0x0000000c260872a5 */ /* 0x004fe4000f8e00ff */
[----:B------:R-:W-:Y:S02]  /*5e70*/  UIMAD.WIDE.U32 UR6, UR37, UR15, URZ ;  /* 0x0000000f250672a5 */ /* 0x000fe4000f8e00ff */
[----:B------:R-:W-:Y:S03]  /*5e80*/  @!UP0 UISETP.NE.AND UP1, UPT, UR14, 0x1, UPT ;  /* 0x000000010e00888c */ /* 0x000fe6000bf25270 */
[----:B------:R-:W-:Y:S01]  /*5e90*/  @!UP0 UMOV UR4, UR9 ;  /* 0x0000000900048c82 */ /* 0x000fe20008000000 */
[----:B---3--:R-:W-:Y:S02]  /*5ea0*/  @!UP0 UISETP.NE.AND UP2, UPT, UR5, 0x1, UPT ;  /* 0x000000010500888c */ /* 0x008fe4000bf45270 */
[----:B------:R-:W-:Y:S01]  /*5eb0*/  @!UP0 USHF.R.U32.HI UR4, URZ, UR13, UR4 ;  /* 0x0000000dff048299 */ /* 0x000fe20008011604 */
[----:B------:R-:W-:Y:S02]  /*5ec0*/  @!UP0 UMOV UR6, UR7 ;  /* 0x0000000700068c82 */ /* 0x000fe40008000000 */
[----:B----4-:R-:W-:Y:S02]  /*5ed0*/  @!UP0 USHF.R.U32.HI UR6, URZ, UR10, UR6 ;  /* 0x0000000aff068299 */ /* 0x010fe40008011606 */
[----:B------:R-:W-:Y:S02]  /*5ee0*/  @!UP0 USEL UR7, UR38, UR4, !UP2 ;  /* 0x0000000426078287 */ /* 0x000fe4000d000000 */
[----:B------:R-:W-:Y:S04]  /*5ef0*/  @!UP0 USEL UR6, UR37, UR6, !UP1 ;  /* 0x0000000625068287 */ /* 0x000fe8000c800000 */
[----:B------:R-:W-:Y:S02]  /*5f00*/  @!UP0 UIADD3 UR4, UPT, UPT, -UR7, UR6, URZ ;  /* 0x0000000607048290 */ /* 0x000fe4000fffe1ff */
[----:B------:R-:W-:Y:S02]  /*5f10*/  @!UP0 UIADD3 UR6, UPT, UPT, UR7, -UR6, URZ ;  /* 0x8000000607068290 */ /* 0x000fe4000fffe0ff */
[----:B------:R-:W-:Y:S02]  /*5f20*/  @!UP0 UIMAD UR38, UR4, UR5, UR38 ;  /* 0x00000005042682a4 */ /* 0x000fe4000f8e0226 */
[----:B------:R-:W-:Y:S02]  /*5f30*/  @!UP0 UIMAD UR37, UR6, UR14, UR37 ;  /* 0x0000000e062582a4 */ /* 0x000fe4000f8e0225 */
[----:B------:R-:W-:Y:S09]  /*5f40*/  ULOP3.LUT UP0, URZ, UR62, 0x90, URZ, 0xc0, !UPT ;  /* 0x000000903eff7892 */ /* 0x000ff2000f80c0ff */
[----:B------:R-:W-:Y:S05]  /*5f50*/  BRA.U !UP0, `(.L_x_102) ;  /* 0x00000001087c7547 */ /* 0x000fea000b800000 */
[----:B------:R-:W2:Y:S01]  /*5f60*/  LDCU.64 UR8, c[0x4][0x80] ;  /* 0x01001000ff0877ac */ /* 0x000ea20008000a00 */
[----:B------:R-:W-:Y:S01]  /*5f70*/  MOV R16, 0x0 ;  /* 0x0000000000107802 */ /* 0x000fe20000000f00 */
[----:B------:R-:W-:Y:S02]  /*5f80*/  HFMA2 R12, -RZ, RZ, 0, 5.9604644775390625e-08 ;  /* 0x00000001ff0c7431 */ /* 0x000fe400000001ff */
[----:B------:R-:W-:Y:S01]  /*5f90*/  IMAD.MOV.U32 R8, RZ, RZ, 0x70 ;  /* 0x00000070ff087424 */ /* 0x000fe200078e00ff */
[----:B------:R3:W4:Y:S01]  /*5fa0*/  LDC.64 R14, c[0x4][R16] ;  /* 0x01000000100e7b82 */ /* 0x0007220000000a00 */
[----:B------:R-:W1:Y:S01]  /*5fb0*/  LDCU.64 UR6, c[0x4][0x88] ;  /* 0x01001100ff0677ac */ /* 0x000e620008000a00 */
[----:B------:R-:W-:Y:S01]  /*5fc0*/  IMAD.MOV.U32 R13, RZ, RZ, RZ ;  /* 0x000000ffff0d7224 */ /* 0x000fe200078e00ff */
[----:B------:R-:W1:Y:S01]  /*5fd0*/  LDCU.64 UR4, c[0x4][0x8] ;  /* 0x01000100ff0477ac */ /* 0x000e620008000a00 */
[----:B--2---:R-:W-:Y:S01]  /*5fe0*/  MOV R5, UR9 ;  /* 0x0000000900057c02 */ /* 0x004fe20008000f00 */
[----:B------:R-:W-:Y:S01]  /*5ff0*/  IMAD.U32 R4, RZ, RZ, UR8 ;  /* 0x00000008ff047e24 */ /* 0x000fe2000f8e00ff */
[----:B-1----:R-:W-:Y:S01]  /*6000*/  MOV R7, UR7 ;  /* 0x0000000700077c02 */ /* 0x002fe20008000f00 */
[----:B------:R-:W-:Y:S01]  /*6010*/  IMAD.U32 R6, RZ, RZ, UR6 ;  /* 0x00000006ff067e24 */ /* 0x000fe2000f8e00ff */
[----:B------:R-:W-:Y:S01]  /*6020*/  MOV R11, UR5 ;  /* 0x00000005000b7c02 */ /* 0x000fe20008000f00 */
[----:B------:R-:W-:Y:S02]  /*6030*/  IMAD.U32 R10, RZ, RZ, UR4 ;  /* 0x00000004ff0a7e24 */ /* 0x000fe4000f8e00ff */
[----:B------:R-:W-:Y:S07]  /*6040*/  LEPC R20, `(.L_x_103) ;  /* 0x000000001014794e */ /* 0x000fee0000000000 */
[----:B---345:R-:W-:Y:S05]  /*6050*/  CALL.ABS.NOINC R14 ;  /* 0x000000000e007343 */ /* 0x038fea0003c00000 */
.L_x_103:
[----:B------:R-:W1:Y:S01]  /*6060*/  LDCU.64 UR8, c[0x4][0x80] ;  /* 0x01001000ff0877ac */ /* 0x000e620008000a00 */
[----:B------:R-:W2:Y:S01]  /*6070*/  LDC.64 R16, c[0x4][R16] ;  /* 0x0100000010107b82 */ /* 0x000ea20000000a00 */
[----:B------:R-:W-:Y:S02]  /*6080*/  HFMA2 R12, -RZ, RZ, 0, 5.9604644775390625e-08 ;  /* 0x00000001ff0c7431 */ /* 0x000fe400000001ff */
[----:B------:R-:W-:Y:S02]  /*6090*/  IMAD.MOV.U32 R8, RZ, RZ, 0x70 ;  /* 0x00000070ff087424 */ /* 0x000fe400078e00ff */
[----:B------:R-:W-:Y:S01]  /*60a0*/  IMAD.MOV.U32 R13, RZ, RZ, RZ ;  /* 0x000000ffff0d7224 */ /* 0x000fe200078e00ff */
[----:B------:R-:W3:Y:S01]  /*60b0*/  LDCU.64 UR6, c[0x4][0x88] ;  /* 0x01001100ff0677ac */ /* 0x000ee20008000a00 */
[----:B------:R-:W4:Y:S01]  /*60c0*/  LDCU.64 UR4, c[0x4][0x8] ;  /* 0x01000100ff0477ac */ /* 0x000f220008000a00 */
[----:B-1----:R-:W-:Y:S02]  /*60d0*/  MOV R4, UR8 ;  /* 0x0000000800047c02 */ /* 0x002fe40008000f00 */
[----:B------:R-:W-:Y:S02]  /*60e0*/  MOV R5, UR9 ;  /* 0x0000000900057c02 */ /* 0x000fe40008000f00 */
[----:B---3--:R-:W-:Y:S01]  /*60f0*/  MOV R7, UR7 ;  /* 0x0000000700077c02 */ /* 0x008fe20008000f00 */
[----:B------:R-:W-:Y:S01]  /*6100*/  IMAD.U32 R6, RZ, RZ, UR6 ;  /* 0x00000006ff067e24 */ /* 0x000fe2000f8e00ff */
[----:B----4-:R-:W-:Y:S01]  /*6110*/  MOV R11, UR5 ;  /* 0x00000005000b7c02 */ /* 0x010fe20008000f00 */
[----:B------:R-:W-:Y:S02]  /*6120*/  IMAD.U32 R10, RZ, RZ, UR4 ;  /* 0x00000004ff0a7e24 */ /* 0x000fe4000f8e00ff */
[----:B------:R-:W-:Y:S07]  /*6130*/  LEPC R20, `(.L_x_102) ;  /* 0x000000001014794e */ /* 0x000fee0000000000 */
[----:B--2---:R-:W-:Y:S05]  /*6140*/  CALL.ABS.NOINC R16 ;  /* 0x0000000010007343 */ /* 0x004fea0003c00000 */
.L_x_102:
[----:B------:R-:W-:Y:S01]  /*6150*/  ISETP.NE.U32.AND P3, PT, R126, RZ, PT ;  /* 0x000000ff7e00720c */ /* 0x000fe20003f65070 */
[----:B------:R-:W-:Y:S01]  /*6160*/  UISETP.NE.AND UP1, UPT, UR63, URZ, UPT ;  /* 0x000000ff3f00728c */ /* 0x000fe2000bf25270 */
[----:B------:R-:W-:Y:S02]  /*6170*/  ISETP.NE.U32.AND P4, PT, R122, RZ, PT ;  /* 0x000000ff7a00720c */ /* 0x000fe40003f85070 */
[----:B------:R-:W-:Y:S02]  /*6180*/  ISETP.NE.AND.EX P3, PT, R127, RZ, PT, P3 ;  /* 0x000000ff7f00720c */ /* 0x000fe40003f65330 */
[----:B------:R-:W-:Y:S02]  /*6190*/  PLOP3.LUT P1, PT, PT, PT, PT, 0x8, 0x80 ;  /* 0x000000000080781c */ /* 0x000fe40003f2e170 */
[----:B------:R-:W-:Y:S02]  /*61a0*/  PLOP3.LUT P0, PT, PT, PT, UP1, 0x80, 0x8 ;  /* 0x000000000008781c */ /* 0x000fe40003f0f018 */
[----:B------:R-:W-:Y:S02]  /*61b0*/  ISETP.NE.AND.EX P4, PT, R123, RZ, PT, P4 ;  /* 0x000000ff7b00720c */ /* 0x000fe40003f85340 */
[----:B------:R-:W2:Y:S09]  /*61c0*/  @UP1 LDCU.64 UR4, c[0x0][0x888] ;  /* 0x00011100ff0417ac */ /* 0x000eb20008000a00 */
[----:B------:R-:W-:Y:S01]  /*61d0*/  @P0 PLOP3.LUT P1, PT, P3, PT, PT, 0x80, 0x8 ;  /* 0x000000000008081c */ /* 0x000fe20001f2f070 */
[----:B--2---:R-:W-:Y:S04]  /*61e0*/  @UP1 UISETP.NE.U32.AND UP0, UPT, UR4, URZ, UPT ;  /* 0x000000ff0400128c */ /* 0x004fe8000bf05070 */
[----:B------:R-:W-:Y:S04]  /*61f0*/  @UP1 UISETP.NE.AND.EX UP0, UPT, UR5, URZ, UPT, UP0 ;  /* 0x000000ff0500128c */ /* 0x000fe8000bf05300 */
[----:B------:R-:W-:Y:S01]  /*6200*/  @UP1 USEL UR4, URZ, 0xffffffff, UP0 ;  /* 0xffffffffff041887 */ /* 0x000fe20008000000 */
[----:B------:R-:W-:Y:S11]  /*6210*/  @!P3 BRA `(.L_x_104) ;  /* 0x000000000030b947 */ /* 0x000ff60003800000 */
[----:B------:R-:W-:Y:S01]  /*6220*/  ISETP.NE.U32.AND P2, PT, R124, RZ, PT ;  /* 0x000000ff7c00720c */ /* 0x000fe20003f45070 */
[----:B------:R-:W2:Y:S01]  /*6230*/  LDCU.64 UR6, c[0x0][0x358] ;  /* 0x00006b00ff0677ac */ /* 0x000ea20008000a00 */
[----:B------:R-:W-:Y:S02]  /*6240*/  IMAD.MOV.U32 R129, RZ, RZ, 0x1 ;  /* 0x00000001ff817424 */ /* 0x000fe400078e00ff */
[----:B------:R-:W-:Y:S11]  /*6250*/  ISETP.NE.AND.EX P2, PT, R125, RZ, PT, P2 ;  /* 0x000000ff7d00720c */ /* 0x000ff60003f45320 */
[----:B------:R-:W-:Y:S02]  /*6260*/  @!UPT UIADD3 URZ, UPT, UPT, URZ, URZ, URZ ;  /* 0x000000fffffff290 */ /* 0x000fe4000fffe0ff */
[----:B------:R-:W3:Y:S01]  /*6270*/  @P2 LDC.64 R4, c[0x0][0x888] ;  /* 0x00022200ff042b82 */ /* 0x000ee20000000a00 */
[----:B-1----:R-:W-:Y:S04]  /*6280*/  @P2 IMAD R0, R126, UR36, RZ ;  /* 0x000000247e002c24 */ /* 0x002fe8000f8e02ff */
[----:B---3--:R-:W-:Y:S04]  /*6290*/  @P2 IMAD.WIDE R4, R0, 0x4, R4 ;  /* 0x0000000400042825 */ /* 0x008fe800078e0204 */
[----:B------:R-:W-:Y:S01]  /*62a0*/  HFMA2 R0, -RZ, RZ, 0, 5.9604644775390625e-08 ;  /* 0x00000001ff007431 */ /* 0x000fe200000001ff */
[----:B--2--5:R2:W5:Y:S04]  /*62b0*/  @P2 LDG.E R74, desc[UR6][R4.64] ;  /* 0x00000006044a2981 */ /* 0x024568000c1e1900 */
[----:B------:R-:W-:Y:S01]  /*62c0*/  @!P2 PRMT R129, R0, 0x7610, R129 ;  /* 0x000076100081a816 */ /* 0x000fe20000000081 */
[----:B--2---:R-:W3:Y:S06]  /*62d0*/  @!P2 LDC R74, c[0x0][0x880] ;  /* 0x00022000ff4aab82 */ /* 0x004eec0000000800 */
.L_x_104:
[----:B------:R-:W-:Y:S05]  /*62e0*/  @!P4 BRA `(.L_x_105) ;  /* 0x000000000024c947 */ /* 0x000fea0003800000 */
[----:B------:R-:W-:Y:S01]  /*62f0*/  ISETP.NE.U32.AND P2, PT, R120, RZ, PT ;  /* 0x000000ff7800720c */ /* 0x000fe20003f45070 */
[----:B------:R-:W2:Y:S03]  /*6300*/  LDCU.64 UR6, c[0x0][0x358] ;  /* 0x00006b00ff0677ac */ /* 0x000ea60008000a00 */
[----:B------:R-:W-:Y:S11]  /*6310*/  ISETP.NE.AND.EX P2, PT, R121, RZ, PT, P2 ;  /* 0x000000ff7900720c */ /* 0x000ff60003f45320 */
[----:B------:R-:W-:Y:S02]  /*6320*/  @!UPT UIADD3 URZ, UPT, UPT, URZ, URZ, URZ ;  /* 0x000000fffffff290 */ /* 0x000fe4000fffe0ff */
[----:B------:R-:W4:Y:S01]  /*6330*/  @P2 LDC.64 R4, c[0x0][0x8a8] ;  /* 0x00022a00ff042b82 */ /* 0x000f220000000a00 */
[----:B-1----:R-:W-:Y:S04]  /*6340*/  @P2 IMAD R0, R122, UR36, RZ ;  /* 0x000000247a002c24 */ /* 0x002fe8000f8e02ff */
[----:B----4-:R-:W-:Y:S05]  /*6350*/  @P2 IMAD.WIDE R4, R0, 0x4, R4 ;  /* 0x0000000400042825 */ /* 0x010fea00078e0204 */
[----:B--2--5:R2:W5:Y:S02]  /*6360*/  @P2 LDG.E R73, desc[UR6][R4.64] ;  /* 0x0000000604492981 */ /* 0x024564000c1e1900 */
[----:B--2---:R-:W4:Y:S02]  /*6370*/  @!P2 LDC R73, c[0x0][0x8a0] ;  /* 0x00022800ff49ab82 */ /* 0x004f240000000800 */
.L_x_105:
[----:B---3-5:R-:W-:Y:S01]  /*6380*/  @P0 FSETP.NEU.AND P4, PT, R74, RZ, PT ;  /* 0x000000ff4a00020b */ /* 0x028fe20003f8d000 */
[----:B-1----:R-:W-:Y:S01]  /*6390*/  IMAD.U32 R0, RZ, RZ, UR4 ;  /* 0x00000004ff007e24 */ /* 0x002fe2000f8e00ff */
[----:B------:R-:W-:Y:S01]  /*63a0*/  @P0 LOP3.LUT P2, RZ, R129, 0xff, RZ, 0xc0, !PT ;  /* 0x000000ff81ff0812 */ /* 0x000fe2000784c0ff */
[----:B------:R-:W-:Y:S01]  /*63b0*/  BSSY B1, `(.L_x_106) ;  /* 0x0000048000017945 */ /* 0x000fe20003800000 */
[----:B------:R-:W-:Y:S02]  /*63c0*/  @P0 SEL R3, RZ, 0xffffffff, P4 ;  /* 0xffffffffff030807 */ /* 0x000fe40002000000 */
[----:B------:R-:W-:Y:S02]  /*63d0*/  CS2R R118, SRZ ;  /* 0x0000000000767805 */ /* 0x000fe4000001ff00 */
[----:B------:R-:W-:Y:S02]  /*63e0*/  LEA R17, R72, UR46, 0x3 ;  /* 0x0000002e48117c11 */ /* 0x000fe4000f8e18ff */
[----:B------:R-:W-:Y:S02]  /*63f0*/  CS2R R116, SRZ ;  /* 0x0000000000747805 */ /* 0x000fe4000001ff00 */
[----:B------:R-:W-:Y:S01]  /*6400*/  @P1 SEL R3, R0, R3, !P2 ;  /* 0x0000000300031207 */ /* 0x000fe20005000000 */
[----:B------:R-:W-:Y:S01]  /*6410*/  IMAD.U32 R0, RZ, RZ, UR45 ;  /* 0x0000002dff007e24 */ /* 0x000fe2000f8e00ff */
[----:B------:R-:W-:Y:S02]  /*6420*/  PLOP3.LUT P5, PT, PT, PT, PT, 0x8, 0x80 ;  /* 0x000000000080781c */ /* 0x000fe40003fae170 */
[----:B------:R-:W-:Y:S02]  /*6430*/  CS2R R110, SRZ ;  /* 0x00000000006e7805 */ /* 0x000fe4000001ff00 */
[----:B------:R-:W-:Y:S02]  /*6440*/  @P0 LOP3.LUT R3, R3, 0x1, RZ, 0xc0, !PT ;  /* 0x0000000103030812 */ /* 0x000fe400078ec0ff */
[----:B------:R-:W-:Y:S02]  /*6450*/  CS2R R108, SRZ ;  /* 0x00000000006c7805 */ /* 0x000fe4000001ff00 */
[----:B------:R-:W-:Y:S02]  /*6460*/  LEA R0, R0, UR46, 0x3 ;  /* 0x0000002e00007c11 */ /* 0x000fe4000f8e18ff */
[----:B------:R-:W-:Y:S02]  /*6470*/  CS2R R102, SRZ ;  /* 0x0000000000667805 */ /* 0x000fe4000001ff00 */
[----:B------:R-:W-:Y:S02]  /*6480*/  ISETP.NE.U32.OR P6, PT, R3, 0x1, !P0 ;  /* 0x000000010300780c */ /* 0x000fe400047c5470 */
[----:B------:R-:W-:Y:S02]  /*6490*/  CS2R R100, SRZ ;  /* 0x0000000000647805 */ /* 0x000fe4000001ff00 */
[----:B------:R-:W-:Y:S02]  /*64a0*/  LOP3.LUT R3, R135, 0x1, RZ, 0x3c, !PT ;  /* 0x0000000187037812 */ /* 0x000fe400078e3cff */
[----:B------:R-:W-:Y:S02]  /*64b0*/  CS2R R94, SRZ ;  /* 0x00000000005e7805 */ /* 0x000fe4000001ff00 */
[----:B------:R-:W-:Y:S02]  /*64c0*/  P2R R137, PR, RZ, 0x40 ;  /* 0x00000040ff897803 */ /* 0x000fe40000000000 */
[----:B------:R-:W-:Y:S02]  /*64d0*/  CS2R R92, SRZ ;  /* 0x00000000005c7805 */ /* 0x000fe4000001ff00 */
[----:B------:R-:W-:Y:S02]  /*64e0*/  CS2R R86, SRZ ;  /* 0x0000000000567805 */ /* 0x000fe4000001ff00 */
[----:B------:R-:W-:Y:S02]  /*64f0*/  CS2R R84, SRZ ;  /* 0x0000000000547805 */ /* 0x000fe4000001ff00 */
[----:B------:R-:W-:Y:S02]  /*6500*/  CS2R R78, SRZ ;  /* 0x00000000004e7805 */ /* 0x000fe4000001ff00 */
[----:B------:R-:W-:Y:S02]  /*6510*/  CS2R R76, SRZ ;  /* 0x00000000004c7805 */ /* 0x000fe4000001ff00 */
[----:B------:R-:W-:Y:S02]  /*6520*/  CS2R R82, SRZ ;  /* 0x0000000000527805 */ /* 0x000fe4000001ff00 */
[----:B------:R-:W-:Y:S02]  /*6530*/  CS2R R80, SRZ ;  /* 0x0000000000507805 */ /* 0x000fe4000001ff00 */
[----:B------:R-:W-:Y:S04]  /*6540*/  @P6 SHF.L.U32 R4, R3, 0x1f, RZ ;  /* 0x0000001f03046819 */ /* 0x000fe800000006ff */
[----:B------:R1:W2:Y:S02]  /*6550*/  @P6 SYNCS.PHASECHK.TRANS64.TRYWAIT P0, [R0+URZ+0x120], R4 ;  /* 0x00012004000065a7 */ /* 0x0002a400080011ff */
[----:B-1----:R-:W-:Y:S04]  /*6560*/  SHF.L.U32 R4, R134, 0x1f, RZ ;  /* 0x0000001f86047819 */ /* 0x002fe800000006ff */
[----:B------:R1:W3:Y:S01]  /*6570*/  SYNCS.PHASECHK.TRANS64.TRYWAIT P4, [R17+URZ+0x170], R4 ;  /* 0x00017004110075a7 */ /* 0x0002e200080811ff */
[----:B--2---:R-:W-:Y:S01]  /*6580*/  @P6 PLOP3.LUT P5, PT, P0, PT, PT, 0x8, 0x80 ;  /* 0x000000000080681c */ /* 0x004fe200007ae170 */
[----:B------:R-:W-:Y:S01]  /*6590*/  @!UPT UIADD3 URZ, UPT, UPT, URZ, URZ, URZ ;  /* 0x000000fffffff290 */ /* 0x000fe2000fffe0ff */
[----:B-1----:R-:W-:Y:S11]  /*65a0*/  @!P6 BRA `(.L_x_107) ;  /* 0x0000000000a0e947 */ /* 0x002ff60003800000 */
[----:B------:R-:W-:Y:S01]  /*65b0*/  ISETP.NE.U32.AND P0, PT, RZ, UR60, PT ;  /* 0x0000003cff007c0c */ /* 0x000fe2000bf05070 */
[----:B------:R-:W-:Y:S01]  /*65c0*/  BSSY B0, `(.L_x_108) ;  /* 0x000000d000007945 */ /* 0x000fe20003800000 */
[----:B------:R-:W-:Y:S02]  /*65d0*/  FSETP.NEU.AND P2, PT, R74, RZ, PT ;  /* 0x000000ff4a00720b */ /* 0x000fe40003f4d000 */
[----:B------:R-:W-:Y:S02]  /*65e0*/  ISETP.NE.AND.EX P0, PT, RZ, UR61, PT, P0 ;  /* 0x0000003dff007c0c */ /* 0x000fe4000bf05300 */
[----:B------:R-:W-:Y:S02]  /*65f0*/  LOP3.LUT P1, RZ, R129, 0xff, RZ, 0xc0, !PT ;  /* 0x000000ff81ff7812 */ /* 0x000fe4000782c0ff */
[----:B------:R-:W-:Y:S02]  /*6600*/  SEL R6, RZ, 0xffffffff, P2 ;  /* 0xffffffffff067807 */ /* 0x000fe40001000000 */
[----:B------:R-:W-:Y:S04]  /*6610*/  SEL R5, RZ, 0xffffffff, P0 ;  /* 0xffffffffff057807 */ /* 0x000fe80000000000 */
[----:B------:R-:W-:Y:S01]  /*6620*/  @P3 SEL R6, R5, R6, !P1 ;  /* 0x0000000605063207 */ /* 0x000fe20004800000 */
[----:B------:R-:W-:Y:S03]  /*6630*/  IMAD.U32 R5, RZ, RZ, UR45 ;  /* 0x0000002dff057e24 */ /* 0x000fe6000f8e00ff */
[----:B------:R-:W-:Y:S01]  /*6640*/  LOP3.LUT R6, R6, 0x1, RZ, 0xc0, !PT ;  /* 0x0000000106067812 */ /* 0x000fe200078ec0ff */
[----:B------:R-:W-:Y:S06]  /*6650*/  @!P5 BRA `(.L_x_109) ;  /* 0x00000000000cd947 */ /* 0x000fec0003800000 */
[----:B------:R-:W-:Y:S04]  /*6660*/  SHF.L.U32 R3, R3, 0x1f, RZ ;  /* 0x0000001f03037819 */ /* 0x000fe800000006ff */
[----:B------:R-:W1:Y:S02]  /*6670*/  SYNCS.PHASECHK.TRANS64.TRYWAIT P0, [R0+URZ+0x120], R3 ;  /* 0x00012003000075a7 */ /* 0x000e6400080011ff */
[----:B-1----:R-:W-:Y:S05]  /*6680*/  @!P0 BRA `(.L_x_110) ;  /* 0x0000002c006c8947 */ /* 0x002fea0003800000 */
.L_x_109:
[----:B------:R-:W-:Y:S05]  /*6690*/  BSYNC B0 ;  /* 0x0000000000007941 */ /* 0x000fea0003800000 */
.L_x_108:
[----:B------:R-:W-:Y:S02]  /*66a0*/  ISETP.NE.U32.AND P0, PT, R6, 0x1, PT ;  /* 0x000000010600780c */ /* 0x000fe40003f05070 */
[----:B------:R-:W-:Y:S02]  /*66b0*/  CS2R R82, SRZ ;  /* 0x0000000000527805 */ /* 0x000fe4000001ff00 */
        /* <DEDUP_REMOVED lines=10> */
[----:B------:R-:W-:Y:S01]  /*6760*/  CS2R R108, SRZ ;  /* 0x00000000006c7805 */ /* 0x000fe2000001ff00 */
[----:B-1----:R-:W-:Y:S01]  /*6770*/  @P0 IMAD R0, R5, 0x1c00, R128 ;  /* 0x00001c0005000824 */ /* 0x002fe200078e0280 */
[----:B------:R-:W-:Y:S01]  /*6780*/  CS2R R116, SRZ ;  /* 0x0000000000747805 */ /* 0x000fe2000001ff00 */
[----:B------:R-:W-:Y:S01]  /*6790*/  IMAD.MOV.U32 R118, RZ, RZ, RZ ;  /* 0x000000ffff767224 */ /* 0x000fe200078e00ff */
[----:B------:R-:W-:Y:S05]  /*67a0*/  @P0 WARPSYNC.ALL ;  /* 0x0000000000000948 */ /* 0x000fea0003800000 */
[----:B------:R-:W-:Y:S05]  /*67b0*/  @P0 LEA R0, R0, UR46, 0x1 ;  /* 0x0000002e00000c11 */ /* 0x000fea000f8e08ff */
[----:B------:R1:W2:Y:S04]  /*67c0*/  @P0 LDSM.16.M88.4 R80, [R0+0x300] ;  /* 0x000300000050083b */ /* 0x0002a80000000200 */
[----:B------:R1:W1:Y:S04]  /*67d0*/  @P0 LDSM.16.M88.4 R76, [R0+0xb00] ;  /* 0x000b0000004c083b */ /* 0x0002680000000200 */
[----:B------:R1:W1:Y:S04]  /*67e0*/  @P0 LDSM.16.M88.4 R84, [R0+0x1300] ;  /* 0x001300000054083b */ /* 0x0002680000000200 */
[----:B------:R1:W1:Y:S04]  /*67f0*/  @P0 LDSM.16.M88.4 R92, [R0+0x1b00] ;  /* 0x001b0000005c083b */ /* 0x0002680000000200 */
[----:B------:R1:W1:Y:S04]  /*6800*/  @P0 LDSM.16.M88.4 R100, [R0+0x2300] ;  /* 0x002300000064083b */ /* 0x0002680000000200 */
[----:B------:R1:W1:Y:S04]  /*6810*/  @P0 LDSM.16.M88.4 R108, [R0+0x2b00] ;  /* 0x002b0000006c083b */ /* 0x0002680000000200 */
[----:B------:R1:W1:Y:S02]  /*6820*/  @P0 LDSM.16.M88.4 R116, [R0+0x3300] ;  /* 0x003300000074083b */ /* 0x0002640000000200 */
.L_x_107:
[----:B------:R-:W-:Y:S05]  /*6830*/  BSYNC B1 ;  /* 0x0000000000017941 */ /* 0x000fea0003800000 */
.L_x_106:
[----:B-1----:R-:W-:Y:S04]  /*6840*/  LEA.HI R0, R72, R72, RZ, 0x1 ;  /* 0x0000004848007211 */ /* 0x002fe800078f08ff */
[----:B------:R-:W-:Y:S02]  /*6850*/  SHF.R.U32.HI R3, RZ, 0x1, R0 ;  /* 0x00000001ff037819 */ /* 0x000fe40000011600 */
[----:B------:R-:W-:Y:S03]  /*6860*/  LOP3.LUT R0, R0, 0xffe, RZ, 0xc0, !PT ;  /* 0x00000ffe00007812 */ /* 0x000fe600078ec0ff */
[----:B------:R-:W-:Y:S02]  /*6870*/  IMAD R3, R3, 0x70, R2 ;  /* 0x0000007003037824 */ /* 0x000fe400078e0202 */
[----:B------:R-:W-:Y:S04]  /*6880*/  IMAD.IADD R0, R72, 0x1, -R0 ;  /* 0x0000000148007824 */ /* 0x000fe800078e0a00 */
[----:B------:R-:W-:Y:S05]  /*6890*/  IMAD R16, R0, 0x100000, R3 ;  /* 0x0010000000107824 */ /* 0x000fea00078e0203 */
[----:B------:R-:W-:Y:S04]  /*68a0*/  SHF.R.U32.HI R0, RZ, 0x15, R16 ;  /* 0x00000015ff007819 */ /* 0x000fe80000011610 */
[----:B------:R-:W-:Y:S01]  /*68b0*/  LOP3.LUT P0, RZ, R0, 0x3, R130, 0x48, !PT ;  /* 0x0000000300ff7812 */ /* 0x000fe20007804882 */
[----:B------:R-:W-:Y:S01]  /*68c0*/  @!UPT UIADD3 URZ, UPT, UPT, URZ, URZ, URZ ;  /* 0x000000fffffff290 */ /* 0x000fe2000fffe0ff */
[----:B---3--:R-:W-:Y:S11]  /*68d0*/  @P4 BRA `(.L_x_111) ;  /* 0x0000000000084947 */ /* 0x008ff60003800000 */
[----:B------:R-:W1:Y:S02]  /*68e0*/  SYNCS.PHASECHK.TRANS64.TRYWAIT P1, [R17+URZ+0x170], R4 ;  /* 0x00017004110075a7 */ /* 0x000e6400080211ff */
[----:B-1----:R-:W-:Y:S05]  /*68f0*/  @!P1 BRA `(.L_x_112) ;  /* 0x0000002800e49947 */ /* 0x002fea0003800000 */
.L_x_111:
[----:B------:R-:W-:Y:S05]  /*6900*/  @!P0 BRA `(.L_x_113) ;  /* 0x0000000000408947 */ /* 0x000fea0003800000 */
[----:B------:R-:W3:Y:S01]  /*6910*/  LDCU.64 UR8, c[0x4][0x70] ;  /* 0x01000e00ff0877ac */ /* 0x000ee20008000a00 */
[----:B------:R-:W-:Y:S01]  /*6920*/  MOV R15, 0x0 ;  /* 0x00000000000f7802 */ /* 0x000fe20000000f00 */
[----:B------:R-:W-:Y:S02]  /*6930*/  HFMA2 R12, -RZ, RZ, 0, 5.9604644775390625e-08 ;  /* 0x00000001ff0c7431 */ /* 0x000fe400000001ff */
[----:B------:R-:W-:Y:S02]  /*6940*/  IMAD.MOV.U32 R8, RZ, RZ, 0x192 ;  /* 0x00000192ff087424 */ /* 0x000fe400078e00ff */
[----:B------:R-:W-:Y:S01]  /*6950*/  IMAD.MOV.U32 R13, RZ, RZ, RZ ;  /* 0x000000ffff0d7224 */ /* 0x000fe200078e00ff */
[----:B------:R-:W5:Y:S01]  /*6960*/  LDCU.64 UR6, c[0x4][0x78] ;  /* 0x01000f00ff0677ac */ /* 0x000f620008000a00 */
[----:B------:R-:W2:Y:S01]  /*6970*/  LDC.64 R14, c[0x4][R15] ;  /* 0x010000000f0e7b82 */ /* 0x000ea20000000a00 */
[----:B------:R-:W4:Y:S01]  /*6980*/  LDCU.64 UR4, c[0x4][0x10] ;  /* 0x01000200ff0477ac */ /* 0x000f220008000a00 */
[----:B---3--:R-:W-:Y:S01]  /*6990*/  MOV R5, UR9 ;  /* 0x0000000900057c02 */ /* 0x008fe20008000f00 */
[----:B-1----:R-:W-:Y:S01]  /*69a0*/  IMAD.U32 R4, RZ, RZ, UR8 ;  /* 0x00000008ff047e24 */ /* 0x002fe2000f8e00ff */
[----:B-----5:R-:W-:Y:S01]  /*69b0*/  MOV R7, UR7 ;  /* 0x0000000700077c02 */ /* 0x020fe20008000f00 */
[----:B------:R-:W-:Y:S01]  /*69c0*/  IMAD.U32 R6, RZ, RZ, UR6 ;  /* 0x00000006ff067e24 */ /* 0x000fe2000f8e00ff */
[----:B----4-:R-:W-:Y:S01]  /*69d0*/  MOV R11, UR5 ;  /* 0x00000005000b7c02 */ /* 0x010fe20008000f00 */
[----:B------:R-:W-:Y:S02]  /*69e0*/  IMAD.U32 R10, RZ, RZ, UR4 ;  /* 0x00000004ff0a7e24 */ /* 0x000fe4000f8e00ff */
[----:B------:R-:W-:Y:S07]  /*69f0*/  LEPC R20, `(.L_x_113) ;  /* 0x000000001014794e */ /* 0x000fee0000000000 */
[----:B--2---:R-:W-:Y:S05]  /*6a00*/  CALL.ABS.NOINC R14 ;  /* 0x000000000e007343 */ /* 0x004fea0003c00000 */
.L_x_113:
[----:B------:R-:W-:Y:S05]  /*6a10*/  WARPSYNC.ALL ;  /* 0x0000000000007948 */ /* 0x000fea0003800000 */
[C---:B------:R-:W-:Y:S01]  /*6a20*/  R2UR UR4, R16.reuse ;  /* 0x00000000100472ca */ /* 0x040fe200000e0000 */
[----:B------:R-:W-:Y:S05]  /*6a30*/  VIADD R0, R16, 0x10 ;  /* 0x0000001010007836 */ /* 0x000fea0000000000 */
[----:B------:R-:W-:Y:S04]  /*6a40*/  SHF.R.U32.HI R0, RZ, 0x15, R0 ;  /* 0x00000015ff007819 */ /* 0x000fe80000011600 */
[----:B------:R-:W-:Y:S03]  /*6a50*/  LOP3.LUT P0, RZ, R0, 0x3, R130, 0x48, !PT ;  /* 0x0000000300ff7812 */ /* 0x000fe60007804882 */
[----:B------:R-:W3:Y:S10]  /*6a60*/  LDTM.16dp256bit.x2 R64, tmem[UR4] ;  /* 0x00000004004079ee */ /* 0x000ef400080a0000 */
[----:B---3--:R-:W-:Y:S05]  /*6a70*/  @!P0 BRA `(.L_x_114) ;  /* 0x0000000000408947 */ /* 0x008fea0003800000 */
        /* <DEDUP_REMOVED lines=16> */
.L_x_114:
[----:B------:R-:W-:Y:S05]  /*6b80*/  WARPSYNC.ALL ;  /* 0x0000000000007948 */ /* 0x000fea0003800000 */
[C---:B------:R-:W-:Y:S01]  /*6b90*/  R2UR UR4, R16.reuse ;  /* 0x00000000100472ca */ /* 0x040fe200000e0000 */
[----:B------:R-:W-:Y:S05]  /*6ba0*/  VIADD R0, R16, 0x20 ;  /* 0x0000002010007836 */ /* 0x000fea0000000000 */
[----:B------:R-:W-:Y:S04]  /*6bb0*/  SHF.R.U32.HI R0, RZ, 0x15, R0 ;  /* 0x00000015ff007819 */ /* 0x000fe80000011600 */
[----:B------:R-:W-:Y:S03]  /*6bc0*/  LOP3.LUT P0, RZ, R0, 0x3, R130, 0x48, !PT ;  /* 0x0000000300ff7812 */ /* 0x000fe60007804882 */
[----:B------:R-:W3:Y:S10]  /*6bd0*/  LDTM.16dp256bit.x2 R56, tmem[UR4+0x10] ;  /* 0x00001004003879ee */ /* 0x000ef400080a0000 */
        /* <DEDUP_REMOVED lines=17> */
.L_x_115:
        /* <DEDUP_REMOVED lines=23> */
.L_x_116:
        /* <DEDUP_REMOVED lines=23> */
.L_x_117:
        /* <DEDUP_REMOVED lines=23> */
.L_x_118:
        /* <DEDUP_REMOVED lines=23> */
.L_x_119:
[----:B------:R-:W-:Y:S01]  /*72b0*/  ISETP.NE.AND P0, PT, R136, RZ, PT ;  /* 0x000000ff8800720c */ /* 0x000fe20003f05270 */
[----:B------:R-:W-:Y:S05]  /*72c0*/  WARPSYNC.ALL ;  /* 0x0000000000007948 */ /* 0x000fea0003800000 */
[----:B------:R-:W-:Y:S01]  /*72d0*/  R2UR UR4, R16 ;  /* 0x00000000100472ca */ /* 0x000fe200000e0000 */
[C---:B----4-:R-:W-:Y:S01]  /*72e0*/  FMUL R0, R73.reuse, R64 ;  /* 0x0000004049007220 */ /* 0x050fe20000400000 */
[C---:B--2---:R-:W-:Y:S01]  /*72f0*/  SHF.L.U32 R64, R80.reuse, 0x10, RZ ;  /* 0x0000001050407819 */ /* 0x044fe200000006ff */
[C---:B------:R-:W-:Y:S01]  /*7300*/  FMUL R3, R73.reuse, R65 ;  /* 0x0000004149037220 */ /* 0x040fe20000400000 */
[----:B------:R-:W-:Y:S01]  /*7310*/  LOP3.LUT R65, R80, 0xffff0000, RZ, 0xc0, !PT ;  /* 0xffff000050417812 */ /* 0x000fe200078ec0ff */
[----:B------:R-:W-:Y:S01]  /*7320*/  FMUL R12, R73, R66 ;  /* 0x00000042490c7220 */ /* 0x000fe20000400000 */
[----:B------:R-:W-:Y:S01]  /*7330*/  SHF.L.U32 R66, R81, 0x10, RZ ;  /* 0x0000001051427819 */ /* 0x000fe200000006ff */
[C---:B------:R-:W-:Y:S01]  /*7340*/  FFMA R0, R74.reuse, R64, R0 ;  /* 0x000000404a007223 */ /* 0x040fe20000000000 */
[----:B------:R-:W-:Y:S01]  /*7350*/  R2UR UR5, R17 ;  /* 0x00000000110572ca */ /* 0x000fe200000e0000 */
[C---:B------:R-:W-:Y:S01]  /*7360*/  FFMA R3, R74.reuse, R65, R3 ;  /* 0x000000414a037223 */ /* 0x040fe20000000003 */
[----:B------:R-:W-:Y:S01]  /*7370*/  SHF.L.U32 R75, R79, 0x10, RZ ;  /* 0x000000104f4b7819 */ /* 0x000fe200000006ff */
[----:B------:R-:W-:Y:S01]  /*7380*/  FFMA R12, R74, R66, R12 ;  /* 0x000000424a0c7223 */ /* 0x000fe2000000000c */
[----:B------:R-:W-:Y:S01]  /*7390*/  LOP3.LUT R80, R85, 0xffff0000, RZ, 0xc0, !PT ;  /* 0xffff000055507812 */ /* 0x000fe200078ec0ff */
[----:B-1----:R-:W1:Y:S01]  /*73a0*/  LDTM.16dp256bit.x2 R4, tmem[UR4+0x60] ;  /* 0x00006004000479ee */ /* 0x002e6200080a0000 */
[----:B------:R-:W-:Y:S01]  /*73b0*/  LOP3.LUT R88, R93, 0xffff0000, RZ, 0xc0, !PT ;  /* 0xffff00005d587812 */ /* 0x000fe200078ec0ff */
[----:B------:R-:W-:Y:S01]  /*73c0*/  NOP ;  /* 0x0000000000007918 */ /* 0x000fe20000000000 */
[----:B------:R-:W-:Y:S01]  /*73d0*/  SHF.L.U32 R89, R94, 0x10, RZ ;  /* 0x000000105e597819 */ /* 0x000fe200000006ff */
[----:B------:R-:W-:Y:S01]  /*73e0*/  FMUL R13, R73, R67 ;  /* 0x00000043490d7220 */ /* 0x000fe20000400000 */
[----:B------:R-:W-:Y:S01]  /*73f0*/  LOP3.LUT R67, R81, 0xffff0000, RZ, 0xc0, !PT ;  /* 0xffff000051437812 */ /* 0x000fe200078ec0ff */
[----:B------:R-:W-:Y:S01]  /*7400*/  FMUL R14, R73, R68 ;  /* 0x00000044490e7220 */ /* 0x000fe20000400000 */
[----:B------:R-:W-:Y:S01]  /*7410*/  SHF.L.U32 R68, R82, 0x10, RZ ;  /* 0x0000001052447819 */ /* 0x000fe200000006ff */
[----:B------:R-:W-:Y:S01]  /*7420*/  UIADD3 UR4, UPT, UPT, UR5, 0x190, URZ ;  /* 0x0000019005047890 */ /* 0x000fe2000fffe0ff */
[----:B------:R-:W-:Y:S01]  /*7430*/  SHF.L.U32 R81, R86, 0x10, RZ ;  /* 0x0000001056517819 */ /* 0x000fe200000006ff */
[----:B------:R-:W-:Y:S01]  /*7440*/  FFMA R13, R74, R67, R13 ;  /* 0x000000434a0d7223 */ /* 0x000fe2000000000d */
[----:B------:R-:W-:Y:S01]  /*7450*/  LOP3.LUT R90, R94, 0xffff0000, RZ, 0xc0, !PT ;  /* 0xffff00005e5a7812 */ /* 0x000fe200078ec0ff */
[----:B------:R-:W-:Y:S01]  /*7460*/  UPRMT UR4, UR44, 0x654, UR4 ;  /* 0x000006542c047896 */ /* 0x000fe20008000004 */
[----:B------:R-:W-:Y:S01]  /*7470*/  SHF.L.U32 R91, R95, 0x10, RZ ;  /* 0x000000105f5b7819 */ /* 0x000fe200000006ff */
[----:B------:R-:W-:Y:S01]  /*7480*/  FFMA R14, R74, R68, R14 ;  /* 0x000000444a0e7223 */ /* 0x000fe2000000000e */
[----:B------:R-:W-:Y:S01]  /*7490*/  F2FP.BF16.F32.PACK_AB R64, R3, R0 ;  /* 0x000000000340723e */ /* 0x000fe200000010ff */
[C---:B------:R-:W-:Y:S01]  /*74a0*/  FMUL R15, R73.reuse, R69 ;  /* 0x00000045490f7220 */ /* 0x040fe20000400000 */
[----:B------:R-:W-:Y:S01]  /*74b0*/  LOP3.LUT R69, R82, 0xffff0000, RZ, 0xc0, !PT ;  /* 0xffff000052457812 */ /* 0x000fe200078ec0ff */
[----:B------:R-:W-:Y:S01]  /*74c0*/  FMUL R16, R73, R70 ;  /* 0x0000004649107220 */ /* 0x000fe20000400000 */
[----:B------:R-:W-:Y:S01]  /*74d0*/  SHF.L.U32 R70, R83, 0x10, RZ ;  /* 0x0000001053467819 */ /* 0x000fe200000006ff */
[----:B------:R-:W-:Y:S01]  /*74e0*/  FMUL R17, R73, R71 ;  /* 0x0000004749117220 */ /* 0x000fe20000400000 */
[----:B------:R-:W-:Y:S01]  /*74f0*/  LOP3.LUT R71, R83, 0xffff0000, RZ, 0xc0, !PT ;  /* 0xffff000053477812 */ /* 0x000fe200078ec0ff */
[----:B-1----:R-:W-:Y:S01]  /*7500*/  SYNCS.ARRIVE.TRANS64.RED.A1T0 RZ, [UR4], RZ ;  /* 0x000000ffffff79a7 */ /* 0x002fe20008100404 */
[----:B------:R-:W-:Y:S01]  /*7510*/  LOP3.LUT R82, R86, 0xffff0000, RZ, 0xc0, !PT ;  /* 0xffff000056527812 */ /* 0x000fe200078ec0ff */
[C---:B------:R-:W-:Y:S01]  /*7520*/  FFMA R15, R74.reuse, R69, R15 ;  /* 0x000000454a0f7223 */ /* 0x040fe2000000000f */
[----:B------:R-:W-:Y:S01]  /*7530*/  SHF.L.U32 R83, R87, 0x10, RZ ;  /* 0x0000001057537819 */ /* 0x000fe200000006ff */
[----:B------:R-:W-:Y:S01]  /*7540*/  FFMA R16, R74, R70, R16 ;  /* 0x000000464a107223 */ /* 0x000fe20000000010 */
[----:B------:R-:W-:Y:S01]  /*7550*/  LOP3.LUT R86, R92, 0xffff0000, RZ, 0xc0, !PT ;  /* 0xffff00005c567812 */ /* 0x000fe200078ec0ff */
[----:B------:R-:W-:Y:S01]  /*7560*/  FFMA R17, R74, R71, R17 ;  /* 0x000000474a117223 */ /* 0x000fe20000000011 */
[----:B------:R-:W-:Y:S01]  /*7570*/  MOV R0, UR45 ;  /* 0x0000002d00007c02 */ /* 0x000fe20008000f00 */
[C---:B------:R-:W-:Y:S01]  /*7580*/  FMUL R20, R73.reuse, R58 ;  /* 0x0000003a49147220 */ /* 0x040fe20000400000 */
[C---:B------:R-:W-:Y:S01]  /*7590*/  SHF.L.U32 R58, R76.reuse, 0x10, RZ ;  /* 0x000000104c3a7819 */ /* 0x040fe200000006ff */
[----:B------:R-:W-:Y:S01]  /*75a0*/  FMUL R21, R73, R59 ;  /* 0x0000003b49157220 */ /* 0x000fe20000400000 */
[----:B------:R-:W-:Y:S01]  /*75b0*/  LOP3.LUT R59, R76, 0xffff0000, RZ, 0xc0, !PT ;  /* 0xffff00004c3b7812 */ /* 0x000fe200078ec0ff */
[----:B------:R-:W-:Y:S01]  /*75c0*/  IMAD R0, R0, 0x1c00, R128 ;  /* 0x00001c0000007824 */ /* 0x000fe200078e0280 */
[----:B------:R-:W-:Y:S01]  /*75d0*/  LOP3.LUT R76, R79, 0xffff0000, RZ, 0xc0, !PT ;  /* 0xffff00004f4c7812 */ /* 0x000fe200078ec0ff */
[----:B------:R-:W-:Y:S01]  /*75e0*/  FMUL R18, R73, R56 ;  /* 0x0000003849127220 */ /* 0x000fe20000400000 */
[----:B------:R-:W-:Y:S01]  /*75f0*/  SHF.L.U32 R79, R85, 0x10, RZ ;  /* 0x00000010554f7819 */ /* 0x000fe200000006ff */
[----:B------:R-:W-:Y:S01]  /*7600*/  FMUL R22, R73, R60 ;  /* 0x0000003c49167220 */ /* 0x000fe20000400000 */
[----:B------:R-:W-:Y:S01]  /*7610*/  SHF.L.U32 R60, R77, 0x10, RZ ;  /* 0x000000104d3c7819 */ /* 0x000fe200000006ff */
[----:B------:R-:W-:Y:S01]  /*7620*/  FFMA R18, R74, R58, R18 ;  /* 0x0000003a4a127223 */ /* 0x000fe20000000012 */
[----:B------:R-:W-:Y:S01]  /*7630*/  SHF.L.U32 R85, R92, 0x10, RZ ;  /* 0x000000105c557819 */ /* 0x000fe200000006ff */
[----:B------:R-:W-:Y:S01]  /*7640*/  FMUL R19, R73, R57 ;  /* 0x0000003949137220 */ /* 0x000fe20000400000 */
[----:B------:R-:W-:Y:S01]  /*7650*/  LOP3.LUT R92, R95, 0xffff0000, RZ, 0xc0, !PT ;  /* 0xffff00005f5c7812 */ /* 0x000fe200078ec0ff */
[----:B------:R-:W-:Y:S01]  /*7660*/  FMUL R23, R73, R61 ;  /* 0x0000003d49177220 */ /* 0x000fe20000400000 */
[----:B------:R-:W-:Y:S01]  /*7670*/  LOP3.LUT R61, R77, 0xffff0000, RZ, 0xc0, !PT ;  /* 0xffff00004d3d7812 */ /* 0x000fe200078ec0ff */
[----:B------:R-:W-:Y:S01]  /*7680*/  FFMA R19, R74, R59, R19 ;  /* 0x0000003b4a137223 */ /* 0x000fe20000000013 */
[----:B------:R-:W-:Y:S01]  /*7690*/  SHF.L.U32 R77, R84, 0x10, RZ ;  /* 0x00000010544d7819 */ /* 0x000fe200000006ff */
[----:B------:R-:W-:Y:S01]  /*76a0*/  FFMA R20, R74, R60, R20 ;  /* 0x0000003c4a147223 */ /* 0x000fe20000000014 */
[----:B------:R-:W-:Y:S01]  /*76b0*/  LOP3.LUT R94, R100, 0xffff0000, RZ, 0xc0, !PT ;  /* 0xffff0000645e7812 */ /* 0x000fe200078ec0ff */
[----:B------:R-:W-:Y:S01]  /*76c0*/  FFMA R21, R74, R61, R21 ;  /* 0x0000003d4a157223 */ /* 0x000fe20000000015 */
[----:B------:R-:W-:Y:S01]  /*76d0*/  SHF.L.U32 R95, R101, 0x10, RZ ;  /* 0x00000010655f7819 */ /* 0x000fe200000006ff */
[C---:B------:R-:W-:Y:S01]  /*76e0*/  FMUL R56, R73.reuse, R62 ;  /* 0x0000003e49387220 */ /* 0x040fe20000400000 */
[C---:B------:R-:W-:Y:S01]  /*76f0*/  SHF.L.U32 R62, R78.reuse, 0x10, RZ ;  /* 0x000000104e3e7819 */ /* 0x040fe200000006ff */
[C---:B------:R-:W-:Y:S01]  /*7700*/  FMUL R57, R73.reuse, R63 ;  /* 0x0000003f49397220 */ /* 0x040fe20000400000 */
[----:B------:R-:W-:Y:S01]  /*7710*/  LOP3.LUT R63, R78, 0xffff0000, RZ, 0xc0, !PT ;  /* 0xffff00004e3f7812 */ /* 0x000fe200078ec0ff */
[----:B------:R-:W-:Y:S01]  /*7720*/  FMUL R48, R73, R48 ;  /* 0x0000003049307220 */ /* 0x000fe20000400000 */
[----:B------:R-:W-:Y:S01]  /*7730*/  LOP3.LUT R78, R84, 0xffff0000, RZ, 0xc0, !PT ;  /* 0xffff0000544e7812 */ /* 0x000fe200078ec0ff */
[C---:B------:R-:W-:Y:S01]  /*7740*/  FFMA R22, R74.reuse, R62, R22 ;  /* 0x0000003e4a167223 */ /* 0x040fe20000000016 */
[----:B------:R-:W-:Y:S01]  /*7750*/  LOP3.LUT R84, R87, 0xffff0000, RZ, 0xc0, !PT ;  /* 0xffff000057547812 */ /* 0x000fe200078ec0ff */
[----:B------:R-:W-:Y:S01]  /*7760*/  FFMA R23, R74, R63, R23 ;  /* 0x0000003f4a177223 */ /* 0x000fe20000000017 */
[----:B------:R-:W-:Y:S01]  /*7770*/  SHF.L.U32 R87, R93, 0x10, RZ ;  /* 0x000000105d577819 */ /* 0x000fe200000006ff */
[----:B------:R-:W-:Y:S01]  /*7780*/  FMUL R49, R73, R49 ;  /* 0x0000003149317220 */ /* 0x000fe20000400000 */
[----:B------:R-:W-:Y:S01]  /*7790*/  SHF.L.U32 R93, R100, 0x10, RZ ;  /* 0x00000010645d7819 */ /* 0x000fe200000006ff */
[----:B------:R-:W-:Y:S01]  /*77a0*/  FFMA R56, R74, R75, R56 ;  /* 0x0000004b4a387223 */ /* 0x000fe20000000038 */
[----:B------:R-:W-:Y:S01]  /*77b0*/  LOP3.LUT R96, R101, 0xffff0000, RZ, 0xc0, !PT ;  /* 0xffff000065607812 */ /* 0x000fe200078ec0ff */
[C---:B------:R-:W-:Y:S01]  /*77c0*/  FMUL R50, R73.reuse, R50 ;  /* 0x0000003249327220 */ /* 0x040fe20000400000 */
[----:B------:R-:W-:Y:S01]  /*77d0*/  SHF.L.U32 R97, R102, 0x10, RZ ;  /* 0x0000001066617819 */ /* 0x000fe200000006ff */
[----:B------:R-:W-:Y:S01]  /*77e0*/  FFMA R57, R74, R76, R57 ;  /* 0x0000004c4a397223 */ /* 0x000fe20000000039 */
[----:B------:R-:W-:Y:S01]  /*77f0*/  LOP3.LUT R98, R102, 0xffff0000, RZ, 0xc0, !PT ;  /* 0xffff000066627812 */ /* 0x000fe200078ec0ff */
[----:B------:R-:W-:Y:S01]  /*7800*/  FMUL R51, R73, R51 ;  /* 0x0000003349337220 */ /* 0x000fe20000400000 */
[C---:B------:R-:W-:Y:S01]  /*7810*/  SHF.L.U32 R99, R103.reuse, 0x10, RZ ;  /* 0x0000001067637819 */ /* 0x040fe200000006ff */
[----:B------:R-:W-:Y:S01]  /*7820*/  FFMA R48, R74, R77, R48 ;  /* 0x0000004d4a307223 */ /* 0x000fe20000000030 */
[----:B------:R-:W-:Y:S01]  /*7830*/  LOP3.LUT R100, R103, 0xffff0000, RZ, 0xc0, !PT ;  /* 0xffff000067647812 */ /* 0x000fe200078ec0ff */
[C---:B------:R-:W-:Y:S01]  /*7840*/  FMUL R52, R73.reuse, R52 ;  /* 0x0000003449347220 */ /* 0x040fe20000400000 */
[----:B------:R-:W-:Y:S01]  /*7850*/  SHF.L.U32 R101, R108, 0x10, RZ ;  /* 0x000000106c657819 */ /* 0x000fe200000006ff */
[----:B------:R-:W-:Y:S01]  /*7860*/  FFMA R49, R74, R78, R49 ;  /* 0x0000004e4a317223 */ /* 0x000fe20000000031 */
[----:B------:R-:W-:Y:S01]  /*7870*/  LOP3.LUT R102, R108, 0xffff0000, RZ, 0xc0, !PT ;  /* 0xffff00006c667812 */ /* 0x000fe200078ec0ff */
[----:B------:R-:W-:Y:S01]  /*7880*/  FMUL R53, R73, R53 ;  /* 0x0000003549357220 */ /* 0x000fe20000400000 */
[----:B------:R-:W-:Y:S01]  /*7890*/  F2FP.BF16.F32.PACK_AB R65, R13, R12 ;  /* 0x0000000c0d41723e */ /* 0x000fe200000010ff */
[C---:B------:R-:W-:Y:S01]  /*78a0*/  FFMA R50, R74.reuse, R79, R50 ;  /* 0x0000004f4a327223 */ /* 0x040fe20000000032 */
[----:B------:R-:W-:Y:S01]  /*78b0*/  F2FP.BF16.F32.PACK_AB R66, R15, R14 ;  /* 0x0000000e0f42723e */ /* 0x000fe200000010ff */
[----:B------:R-:W-:Y:S01]  /*78c0*/  FMUL R54, R73, R54 ;  /* 0x0000003649367220 */ /* 0x000fe20000400000 */
[----:B------:R-:W-:Y:S01]  /*78d0*/  F2FP.BF16.F32.PACK_AB R67, R17, R16 ;  /* 0x000000101143723e */ /* 0x000fe200000010ff */
[----:B------:R-:W-:Y:S01]  /*78e0*/  FFMA R51, R74, R80, R51 ;  /* 0x000000504a337223 */ /* 0x000fe20000000033 */
[----:B------:R-:W-:Y:S01]  /*78f0*/  LEA R0, R0, UR46, 0x1 ;  /* 0x0000002e00007c11 */ /* 0x000fe2000f8e08ff */
        /* <DEDUP_REMOVED lines=14> */
[----:B------:R1:W-:Y:S01]  /*79e0*/  STSM.16.M88.4 [R0+0x300], R64 ;  /* 0x0003004000007844 */ /* 0x0003e20000000200 */
[----:B------:R-:W-:Y:S01]  /*79f0*/  F2FP.BF16.F32.PACK_AB R15, R57, R56 ;  /* 0x00000038390f723e */ /* 0x000fe200000010ff */
[C---:B------:R-:W-:Y:S01]  /*7a00*/  FFMA R55, R74.reuse, R84, R55 ;  /* 0x000000544a377223 */ /* 0x040fe20000000037 */
[----:B------:R-:W-:Y:S01]  /*7a10*/  F2FP.BF16.F32.PACK_AB R48, R49, R48 ;  /* 0x000000303130723e */ /* 0x000fe200000010ff */
[C---:B------:R-:W-:Y:S01]  /*7a20*/  FFMA R40, R74.reuse, R85, R40 ;  /* 0x000000554a287223 */ /* 0x040fe20000000028 */
[----:B------:R-:W-:Y:S03]  /*7a30*/  F2FP.BF16.F32.PACK_AB R49, R51, R50 ;  /* 0x000000323331723e */ /* 0x000fe600000010ff */
[----:B------:R1:W-:Y:S01]  /*7a40*/  STSM.16.M88.4 [R0+0xb00], R12 ;  /* 0x000b000c00007844 */ /* 0x0003e20000000200 */
[----:B------:R-:W-:Y:S01]  /*7a50*/  F2FP.BF16.F32.PACK_AB R50, R53, R52 ;  /* 0x000000343532723e */ /* 0x000fe200000010ff */
[C---:B------:R-:W-:Y:S01]  /*7a60*/  FFMA R41, R74.reuse, R86, R41 ;  /* 0x000000564a297223 */ /* 0x040fe20000000029 */
[----:B------:R-:W-:Y:S01]  /*7a70*/  F2FP.BF16.F32.PACK_AB R51, R55, R54 ;  /* 0x000000363733723e */ /* 0x000fe200000010ff */
[C---:B------:R-:W-:Y:S01]  /*7a80*/  FFMA R42, R74.reuse, R87, R42 ;  /* 0x000000574a2a7223 */ /* 0x040fe2000000002a */
[C---:B------:R-:W-:Y:S01]  /*7a90*/  FMUL R43, R73.reuse, R43 ;  /* 0x0000002b492b7220 */ /* 0x040fe20000400000 */
[----:B------:R-:W-:Y:S01]  /*7aa0*/  FMUL R44, R73, R44 ;  /* 0x0000002c492c7220 */ /* 0x000fe20000400000 */
[----:B------:R-:W-:Y:S01]  /*7ab0*/  F2FP.BF16.F32.PACK_AB R40, R41, R40 ;  /* 0x000000282928723e */ /* 0x000fe200000010ff */
[----:B------:R1:W-:Y:S01]  /*7ac0*/  STSM.16.M88.4 [R0+0x1300], R48 ;  /* 0x0013003000007844 */ /* 0x0003e20000000200 */
[C---:B------:R-:W-:Y:S01]  /*7ad0*/  FFMA R43, R74.reuse, R88, R43 ;  /* 0x000000584a2b7223 */ /* 0x040fe2000000002b */
[C---:B------:R-:W-:Y:S01]  /*7ae0*/  FFMA R44, R74.reuse, R89, R44 ;  /* 0x000000594a2c7223 */ /* 0x040fe2000000002c */
[C---:B------:R-:W-:Y:S01]  /*7af0*/  FMUL R45, R73.reuse, R45 ;  /* 0x0000002d492d7220 */ /* 0x040fe20000400000 */
[C---:B------:R-:W-:Y:S01]  /*7b00*/  FMUL R46, R73.reuse, R46 ;  /* 0x0000002e492e7220 */ /* 0x040fe20000400000 */
[----:B------:R-:W-:Y:S01]  /*7b10*/  FMUL R47, R73, R47 ;  /* 0x0000002f492f7220 */ /* 0x000fe20000400000 */
[----:B------:R-:W-:Y:S01]  /*7b20*/  F2FP.BF16.F32.PACK_AB R41, R43, R42 ;  /* 0x0000002a2b29723e */ /* 0x000fe200000010ff */
[C---:B------:R-:W-:Y:S01]  /*7b30*/  FFMA R45, R74.reuse, R90, R45 ;  /* 0x0000005a4a2d7223 */ /* 0x040fe2000000002d */
[C---:B------:R-:W-:Y:S01]  /*7b40*/  FFMA R46, R74.reuse, R91, R46 ;  /* 0x0000005b4a2e7223 */ /* 0x040fe2000000002e */
[C---:B------:R-:W-:Y:S01]  /*7b50*/  FFMA R47, R74.reuse, R92, R47 ;  /* 0x0000005c4a2f7223 */ /* 0x040fe2000000002f */
[----:B------:R-:W-:Y:S01]  /*7b60*/  FMUL R32, R73, R32 ;  /* 0x0000002049207220 */ /* 0x000fe20000400000 */
[----:B------:R-:W-:Y:S01]  /*7b70*/  SHF.L.U32 R107, R111, 0x10, RZ ;  /* 0x000000106f6b7819 */ /* 0x000fe200000006ff */
[----:B------:R-:W-:Y:S01]  /*7b80*/  FMUL R33, R73, R33 ;  /* 0x0000002149217220 */ /* 0x000fe20000400000 */
[----:B------:R-:W-:Y:S01]  /*7b90*/  F2FP.BF16.F32.PACK_AB R42, R45, R44 ;  /* 0x0000002c2d2a723e */ /* 0x000fe200000010ff */
[C---:B------:R-:W-:Y:S01]  /*7ba0*/  FFMA R32, R74.reuse, R93, R32 ;  /* 0x0000005d4a207223 */ /* 0x040fe20000000020 */
[----:B------:R-:W-:Y:S01]  /*7bb0*/  F2FP.BF16.F32.PACK_AB R43, R47, R46 ;  /* 0x0000002e2f2b723e */ /* 0x000fe200000010ff */
[C---:B------:R-:W-:Y:S01]  /*7bc0*/  FFMA R33, R74.reuse, R94, R33 ;  /* 0x0000005e4a217223 */ /* 0x040fe20000000021 */
[C---:B------:R-:W-:Y:S01]  /*7bd0*/  FMUL R34, R73.reuse, R34 ;  /* 0x0000002249227220 */ /* 0x040fe20000400000 */
[C---:B------:R-:W-:Y:S01]  /*7be0*/  FMUL R35, R73.reuse, R35 ;  /* 0x0000002349237220 */ /* 0x040fe20000400000 */
[----:B------:R-:W-:Y:S01]  /*7bf0*/  FMUL R36, R73, R36 ;  /* 0x0000002449247220 */ /* 0x000fe20000400000 */
[----:B------:R-:W-:Y:S01]  /*7c00*/  LOP3.LUT R108, R111, 0xffff0000, RZ, 0xc0, !PT ;  /* 0xffff00006f6c7812 */ /* 0x000fe200078ec0ff */
[----:B------:R1:W-:Y:S01]  /*7c10*/  STSM.16.M88.4 [R0+0x1b00], R40 ;  /* 0x001b002800007844 */ /* 0x0003e20000000200 */
[----:B------:R-:W-:Y:S01]  /*7c20*/  F2FP.BF16.F32.PACK_AB R32, R33, R32 ;  /* 0x000000202120723e */ /* 0x000fe200000010ff */
[C---:B------:R-:W-:Y:S01]  /*7c30*/  FFMA R34, R74.reuse, R95, R34 ;  /* 0x0000005f4a227223 */ /* 0x040fe20000000022 */
[C---:B------:R-:W-:Y:S01]  /*7c40*/  FFMA R35, R74.reuse, R96, R35 ;  /* 0x000000604a237223 */ /* 0x040fe20000000023 */
[----:B------:R-:W-:Y:S01]  /*7c50*/  FFMA R36, R74, R97, R36 ;  /* 0x000000614a247223 */ /* 0x000fe20000000024 */
[C---:B------:R-:W-:Y:S01]  /*7c60*/  FMUL R37, R73.reuse, R37 ;  /* 0x0000002549257220 */ /* 0x040fe20000400000 */
[----:B------:R-:W-:Y:S01]  /*7c70*/  SHF.L.U32 R109, R116, 0x10, RZ ;  /* 0x00000010746d7819 */ /* 0x000fe200000006ff */
[----:B------:R-:W-:Y:S01]  /*7c80*/  FMUL R38, R73, R38 ;  /* 0x0000002649267220 */ /* 0x000fe20000400000 */
[----:B------:R-:W-:Y:S01]  /*7c90*/  F2FP.BF16.F32.PACK_AB R33, R35, R34 ;  /* 0x000000222321723e */ /* 0x000fe200000010ff */
[C---:B------:R-:W-:Y:S01]  /*7ca0*/  FFMA R37, R74.reuse, R98, R37 ;  /* 0x000000624a257223 */ /* 0x040fe20000000025 */
[C---:B------:R-:W-:Y:S01]  /*7cb0*/  FMUL R39, R73.reuse, R39 ;  /* 0x0000002749277220 */ /* 0x040fe20000400000 */
[----:B------:R-:W-:Y:S01]  /*7cc0*/  FFMA R38, R74, R99, R38 ;  /* 0x000000634a267223 */ /* 0x000fe20000000026 */
[----:B------:R-:W-:Y:S01]  /*7cd0*/  LOP3.LUT R110, R116, 0xffff0000, RZ, 0xc0, !PT ;  /* 0xffff0000746e7812 */ /* 0x000fe200078ec0ff */
[----:B------:R-:W-:Y:S01]  /*7ce0*/  FMUL R24, R73, R24 ;  /* 0x0000001849187220 */ /* 0x000fe20000400000 */
[----:B------:R-:W-:Y:S01]  /*7cf0*/  F2FP.BF16.F32.PACK_AB R34, R37, R36 ;  /* 0x000000242522723e */ /* 0x000fe200000010ff */
[C---:B------:R-:W-:Y:S01]  /*7d00*/  FFMA R39, R74.reuse, R100, R39 ;  /* 0x000000644a277223 */ /* 0x040fe20000000027 */
[----:B------:R-:W-:Y:S01]  /*7d10*/  FMUL R25, R73, R25 ;  /* 0x0000001949197220 */ /* 0x000fe20000400000 */
[C---:B------:R-:W-:Y:S01]  /*7d20*/  FFMA R24, R74.reuse, R101, R24 ;  /* 0x000000654a187223 */ /* 0x040fe20000000018 */
[----:B------:R-:W-:Y:S01]  /*7d30*/  SHF.L.U32 R111, R117, 0x10, RZ ;  /* 0x00000010756f7819 */ /* 0x000fe200000006ff */
[----:B------:R-:W-:Y:S01]  /*7d40*/  FMUL R26, R73, R26 ;  /* 0x0000001a491a7220 */ /* 0x000fe20000400000 */
[----:B------:R-:W-:Y:S01]  /*7d50*/  F2FP.BF16.F32.PACK_AB R35, R39, R38 ;  /* 0x000000262723723e */ /* 0x000fe200000010ff */
[C---:B------:R-:W-:Y:S01]  /*7d60*/  FFMA R25, R74.reuse, R102, R25 ;  /* 0x000000664a197223 */ /* 0x040fe20000000019 */
[----:B------:R-:W-:Y:S01]  /*7d70*/  FMUL R27, R73, R27 ;  /* 0x0000001b491b7220 */ /* 0x000fe20000400000 */
[C---:B------:R-:W-:Y:S01]  /*7d80*/  FFMA R26, R74.reuse, R103, R26 ;  /* 0x000000674a1a7223 */ /* 0x040fe2000000001a */
[----:B------:R-:W-:Y:S01]  /*7d90*/  LOP3.LUT R112, R117, 0xffff0000, RZ, 0xc0, !PT ;  /* 0xffff000075707812 */ /* 0x000fe200078ec0ff */
[----:B------:R1:W-:Y:S01]  /*7da0*/  STSM.16.M88.4 [R0+0x2300], R32 ;  /* 0x0023002000007844 */ /* 0x0003e20000000200 */
[----:B------:R-:W-:Y:S01]  /*7db0*/  F2FP.BF16.F32.PACK_AB R24, R25, R24 ;  /* 0x000000181918723e */ /* 0x000fe200000010ff */
[----:B------:R-:W-:Y:S01]  /*7dc0*/  FFMA R27, R74, R104, R27 ;  /* 0x000000684a1b7223 */ /* 0x000fe2000000001b */
[C---:B------:R-:W-:Y:S01]  /*7dd0*/  FMUL R28, R73.reuse, R28 ;  /* 0x0000001c491c7220 */ /* 0x040fe20000400000 */
[C---:B------:R-:W-:Y:S01]  /*7de0*/  FMUL R29, R73.reuse, R29 ;  /* 0x0000001d491d7220 */ /* 0x040fe20000400000 */
[----:B------:R-:W-:Y:S01]  /*7df0*/  FMUL R30, R73, R30 ;  /* 0x0000001e491e7220 */ /* 0x000fe20000400000 */
[----:B------:R-:W-:Y:S01]  /*7e00*/  SHF.L.U32 R113, R118, 0x10, RZ ;  /* 0x0000001076717819 */ /* 0x000fe200000006ff */
[C---:B------:R-:W-:Y:S01]  /*7e10*/  FFMA R28, R74.reuse, R105, R28 ;  /* 0x000000694a1c7223 */ /* 0x040fe2000000001c */
[----:B------:R-:W-:Y:S01]  /*7e20*/  F2FP.BF16.F32.PACK_AB R25, R27, R26 ;  /* 0x0000001a1b19723e */ /* 0x000fe200000010ff */
[C---:B------:R-:W-:Y:S01]  /*7e30*/  FFMA R29, R74.reuse, R106, R29 ;  /* 0x0000006a4a1d7223 */ /* 0x040fe2000000001d */
[C---:B------:R-:W-:Y:S01]  /*7e40*/  FMUL R31, R73.reuse, R31 ;  /* 0x0000001f491f7220 */ /* 0x040fe20000400000 */
[C---:B------:R-:W-:Y:S01]  /*7e50*/  FMUL R4, R73.reuse, R4 ;  /* 0x0000000449047220 */ /* 0x040fe20000400000 */
[C---:B------:R-:W-:Y:S01]  /*7e60*/  FMUL R5, R73.reuse, R5 ;  /* 0x0000000549057220 */ /* 0x040fe20000400000 */
[C---:B------:R-:W-:Y:S01]  /*7e70*/  FFMA R30, R74.reuse, R107, R30 ;  /* 0x0000006b4a1e7223 */ /* 0x040fe2000000001e */
[C---:B------:R-:W-:Y:S01]  /*7e80*/  FMUL R6, R73.reuse, R6 ;  /* 0x0000000649067220 */ /* 0x040fe20000400000 */
[C---:B------:R-:W-:Y:S01]  /*7e90*/  FFMA R31, R74.reuse, R108, R31 ;  /* 0x0000006c4a1f7223 */ /* 0x040fe2000000001f */
[C---:B------:R-:W-:Y:S01]  /*7ea0*/  FMUL R7, R73.reuse, R7 ;  /* 0x0000000749077220 */ /* 0x040fe20000400000 */
[----:B------:R-:W-:Y:S01]  /*7eb0*/  FFMA R4, R74, R109, R4 ;  /* 0x0000006d4a047223 */ /* 0x000fe20000000004 */
[----:B------:R-:W-:Y:S01]  /*7ec0*/  LOP3.LUT R114, R118, 0xffff0000, RZ, 0xc0, !PT ;  /* 0xffff000076727812 */ /* 0x000fe200078ec0ff */
[----:B------:R-:W-:Y:S01]  /*7ed0*/  FMUL R8, R73, R8 ;  /* 0x0000000849087220 */ /* 0x000fe20000400000 */
[C---:B------:R-:W-:Y:S01]  /*7ee0*/  FFMA R5, R74.reuse, R110, R5 ;  /* 0x0000006e4a057223 */ /* 0x040fe20000000005 */
[----:B------:R-:W-:Y:S01]  /*7ef0*/  SHF.L.U32 R115, R119, 0x10, RZ ;  /* 0x0000001077737819 */ /* 0x000fe200000006ff */
[----:B------:R-:W-:Y:S01]  /*7f00*/  FMUL R9, R73, R9 ;  /* 0x0000000949097220 */ /* 0x000fe20000400000 */
[C---:B------:R-:W-:Y:S01]  /*7f10*/  FFMA R6, R74.reuse, R111, R6 ;  /* 0x0000006f4a067223 */ /* 0x040fe20000000006 */
[----:B------:R-:W-:Y:S01]  /*7f20*/  LOP3.LUT R116, R119, 0xffff0000, RZ, 0xc0, !PT ;  /* 0xffff000077747812 */ /* 0x000fe200078ec0ff */
[C---:B------:R-:W-:Y:S01]  /*7f30*/  FMUL R10, R73.reuse, R10 ;  /* 0x0000000a490a7220 */ /* 0x040fe20000400000 */
[C---:B------:R-:W-:Y:S01]  /*7f40*/  FFMA R7, R74.reuse, R112, R7 ;  /* 0x000000704a077223 */ /* 0x040fe20000000007 */
[----:B------:R-:W-:Y:S01]  /*7f50*/  FMUL R11, R73, R11 ;  /* 0x0000000b490b7220 */ /* 0x000fe20000400000 */
[C---:B------:R-:W-:Y:S01]  /*7f60*/  FFMA R8, R74.reuse, R113, R8 ;  /* 0x000000714a087223 */ /* 0x040fe20000000008 */
[C---:B------:R-:W-:Y:S01]  /*7f70*/  FFMA R9, R74.reuse, R114, R9 ;  /* 0x000000724a097223 */ /* 0x040fe20000000009 */
[C---:B------:R-:W-:Y:S01]  /*7f80*/  FFMA R10, R74.reuse, R115, R10 ;  /* 0x000000734a0a7223 */ /* 0x040fe2000000000a */
[----:B------:R-:W-:Y:S01]  /*7f90*/  FFMA R11, R74, R116, R11 ;  /* 0x000000744a0b7223 */ /* 0x000fe2000000000b */
[----:B------:R-:W-:Y:S01]  /*7fa0*/  F2FP.BF16.F32.PACK_AB R26, R29, R28 ;  /* 0x0000001c1d1a723e */ /* 0x000fe200000010ff */
[----:B------:R-:W-:Y:S01]  /*7fb0*/  UIADD3 UR7, UPT, UPT, UR45, 0x1, URZ ;  /* 0x000000012d077890 */ /* 0x000fe2000fffe0ff */
[----:B------:R-:W-:Y:S01]  /*7fc0*/  F2FP.BF16.F32.PACK_AB R27, R31, R30 ;  /* 0x0000001e1f1b723e */ /* 0x000fe200000010ff */
[----:B------:R-:W-:Y:S01]  /*7fd0*/  BSSY.RECONVERGENT B0, `(.L_x_120) ;  /* 0x0000035000007945 */ /* 0x000fe20003800200 */
[----:B------:R-:W-:Y:S02]  /*7fe0*/  F2FP.BF16.F32.PACK_AB R4, R5, R4 ;  /* 0x000000040504723e */ /* 0x000fe400000010ff */
[----:B------:R-:W-:Y:S01]  /*7ff0*/  F2FP.BF16.F32.PACK_AB R5, R7, R6 ;  /* 0x000000060705723e */ /* 0x000fe200000010ff */
[----:B------:R1:W-:Y:S01]  /*8000*/  STSM.16.M88.4 [R0+0x2b00], R24 ;  /* 0x002b001800007844 */ /* 0x0003e20000000200 */
[----:B------:R-:W-:Y:S02]  /*8010*/  F2FP.BF16.F32.PACK_AB R6, R9, R8 ;  /* 0x000000080906723e */ /* 0x000fe400000010ff */
[----:B------:R-:W-:Y:S05]  /*8020*/  F2FP.BF16.F32.PACK_AB R7, R11, R10 ;  /* 0x0000000a0b07723e */ /* 0x000fea00000010ff */
[----:B------:R1:W-:Y:S01]  /*8030*/  STSM.16.M88.4 [R0+0x3300], R4 ;  /* 0x0033000400007844 */ /* 0x0003e20000000200 */
[----:B------:R-:W-:Y:S01]  /*8040*/  @!PT LDS RZ, [RZ] ;  /* 0x00000000fffff984 */ /* 0x000fe20000000800 */
[----:B------:R-:W-:Y:S01]  /*8050*/  @!PT LDS RZ, [RZ] ;  /* 0x00000000fffff984 */ /* 0x000fe20000000800 */
[----:B------:R-:W-:Y:S01]  /*8060*/  @!PT LDS RZ, [RZ] ;  /* 0x00000000fffff984 */ /* 0x000fe20000000800 */
[----:B------:R-:W-:Y:S01]  /*8070*/  @!PT LDS RZ, [RZ] ;  /* 0x00000000fffff984 */ /* 0x000fe20000000800 */
[----:B------:R2:W-:Y:S07]  /*8080*/  MEMBAR.ALL.CTA ;  /* 0x0000000000007992 */ /* 0x0005ee0000008000 */
[----:B--2---:R-:W2:Y:S02]  /*8090*/  FENCE.VIEW.ASYNC.S ;  /* 0x00000000000073c6 */ /* 0x004ea40000000000 */
[----:B--2---:R-:W-:Y:S06]  /*80a0*/  BAR.SYNC.DEFER_BLOCKING 0x1, 0x80 ;  /* 0x0042000000007b1d */ /* 0x004fec0000010000 */
[----:B------:R-:W-:Y:S05]  /*80b0*/  @P0 BRA `(.L_x_121) ;  /* 0x0000000000980947 */ /* 0x000fea0003800000 */
[----:B------:R-:W2:Y:S01]  /*80c0*/  LDCU.64 UR12, c[0x0][0x348] ;  /* 0x00006900ff0c77ac */ /* 0x000ea20008000a00 */
[----:B------:R-:W-:Y:S02]  /*80d0*/  UIMAD UR6, UR45, 0x3800, UR46 ;  /* 0x000038002d0678a4 */ /* 0x000fe4000f8e022e */
[----:B------:R-:W-:Y:S02]  /*80e0*/  UIMAD UR9, UR48, 0x70, URZ ;  /* 0x00000070300978a4 */ /* 0x000fe4000f8e02ff */
[----:B------:R-:W-:Y:S02]  /*80f0*/  USHF.L.U32 UR10, UR47, 0x6, URZ ;  /* 0x000000062f0a7899 */ /* 0x000fe400080006ff */
[----:B------:R-:W-:Y:S01]  /*8100*/  UIADD3 UR8, UPT, UPT, UR6, 0x300, URZ ;  /* 0x0000030006087890 */ /* 0x000fe2000fffe0ff */
[----:B------:R-:W-:Y:S01]  /*8110*/  UMOV UR11, UR36 ;  /* 0x00000024000b7c82 */ /* 0x000fe20008000000 */
[----:B------:R-:W-:Y:S01]  /*8120*/  UMOV UR15, UR36 ;  /* 0x00000024000f7c82 */ /* 0x000fe20008000000 */
[----:B------:R-:W-:Y:S02]  /*8130*/  UIADD3 UR25, UPT, UPT, UR9, 0x20, URZ ;  /* 0x0000002009197890 */ /* 0x000fe4000fffe0ff */
[----:B------:R-:W-:Y:S01]  /*8140*/  UMOV UR14, UR10 ;  /* 0x0000000a000e7c82 */ /* 0x000fe20008000000 */
[----:B------:R-:W-:Y:S02]  /*8150*/  UIADD3 UR24, UPT, UPT, UR6, 0x1300, URZ ;  /* 0x0000130006187890 */ /* 0x000fe4000fffe0ff */
[----:B--2---:R-:W-:Y:S02]  /*8160*/  UIADD3 UR4, UP0, UPT, UR12, 0x680, URZ ;  /* 0x000006800c047890 */ /* 0x004fe4000ff1e0ff */
[----:B------:R-:W-:Y:S02]  /*8170*/  UIADD3 UR12, UPT, UPT, UR6, 0xb00, URZ ;  /* 0x00000b00060c7890 */ /* 0x000fe4000fffe0ff */
[----:B------:R-:W-:Y:S02]  /*8180*/  UIADD3.X UR5, UPT, UPT, URZ, UR13, URZ, UP0, !UPT ;  /* 0x0000000dff057290 */ /* 0x000fe400087fe4ff */
[----:B------:R-:W-:Y:S01]  /*8190*/  UIADD3 UR13, UPT, UPT, UR9, 0x10, URZ ;  /* 0x00000010090d7890 */ /* 0x000fe2000fffe0ff */
[----:B------:R-:W-:Y:S01]  /*81a0*/  UMOV UR27, UR36 ;  /* 0x00000024001b7c82 */ /* 0x000fe20008000000 */
[----:B------:R-:W-:Y:S01]  /*81b0*/  UMOV UR26, UR10 ;  /* 0x0000000a001a7c82 */ /* 0x000fe20008000000 */
[----:B------:R-:W-:Y:S02]  /*81c0*/  UIADD3 UR29, UPT, UPT, UR9, 0x30, URZ ;  /* 0x00000030091d7890 */ /* 0x000fe4000fffe0ff */
[----:B------:R-:W-:Y:S02]  /*81d0*/  UIADD3 UR28, UPT, UPT, UR6, 0x1b00, URZ ;  /* 0x00001b00061c7890 */ /* 0x000fe4000fffe0ff */
[----:B------:R2:W-:Y:S01]  /*81e0*/  UTMASTG.3D [UR8], [UR4] ;  /* 0x00000008040073b5 */ /* 0x0005e20008010000 */
[----:B------:R-:W-:Y:S01]  /*81f0*/  UMOV UR31, UR36 ;  /* 0x00000024001f7c82 */ /* 0x000fe20008000000 */
[----:B------:R-:W-:Y:S01]  /*8200*/  UMOV UR30, UR10 ;  /* 0x0000000a001e7c82 */ /* 0x000fe20008000000 */
[----:B------:R-:W-:Y:S02]  /*8210*/  UIADD3 UR21, UPT, UPT, UR9, 0x40, URZ ;  /* 0x0000004009157890 */ /* 0x000fe4000fffe0ff */
[----:B------:R-:W-:Y:S01]  /*8220*/  UIADD3 UR20, UPT, UPT, UR6, 0x2300, URZ ;  /* 0x0000230006147890 */ /* 0x000fe2000fffe0ff */
[----:B------:R-:W-:Y:S01]  /*8230*/  UMOV UR23, UR36 ;  /* 0x0000002400177c82 */ /* 0x000fe20008000000 */
[----:B------:R3:W-:Y:S01]  /*8240*/  UTMASTG.3D [UR12], [UR4] ;  /* 0x0000000c040073b5 */ /* 0x0007e20008010000 */
[----:B------:R-:W-:Y:S01]  /*8250*/  UMOV UR22, UR10 ;  /* 0x0000000a00167c82 */ /* 0x000fe20008000000 */
[----:B------:R-:W-:Y:S02]  /*8260*/  UIADD3 UR17, UPT, UPT, UR9, 0x50, URZ ;  /* 0x0000005009117890 */ /* 0x000fe4000fffe0ff */
[----:B------:R-:W-:Y:S01]  /*8270*/  UIADD3 UR16, UPT, UPT, UR6, 0x2b00, URZ ;  /* 0x00002b0006107890 */ /* 0x000fe2000fffe0ff */
[----:B------:R-:W-:Y:S01]  /*8280*/  UMOV UR19, UR36 ;  /* 0x0000002400137c82 */ /* 0x000fe20008000000 */
[----:B------:R-:W-:Y:S01]  /*8290*/  UMOV UR18, UR10 ;  /* 0x0000000a00127c82 */ /* 0x000fe20008000000 */
[----:B------:R3:W-:Y:S01]  /*82a0*/  UTMASTG.3D [UR24], [UR4] ;  /* 0x00000018040073b5 */ /* 0x0007e20008010000 */
[----:B------:R3:W-:Y:S01]  /*82b0*/  UTMASTG.3D [UR28], [UR4] ;  /* 0x0000001c040073b5 */ /* 0x0007e20008010000 */
[----:B------:R3:W-:Y:S01]  /*82c0*/  UTMASTG.3D [UR20], [UR4] ;  /* 0x00000014040073b5 */ /* 0x0007e20008010000 */
[----:B--2---:R-:W-:Y:S02]  /*82d0*/  UIADD3 UR9, UPT, UPT, UR9, 0x60, URZ ;  /* 0x0000006009097890 */ /* 0x004fe4000fffe0ff */
[----:B------:R-:W-:Y:S01]  /*82e0*/  UIADD3 UR8, UPT, UPT, UR6, 0x3300, URZ ;  /* 0x0000330006087890 */ /* 0x000fe2000fffe0ff */
[----:B------:R3:W-:Y:S08]  /*82f0*/  UTMASTG.3D [UR16], [UR4] ;  /* 0x00000010040073b5 */ /* 0x0007f00008010000 */
[----:B------:R3:W-:Y:S02]  /*8300*/  UTMASTG.3D [UR8], [UR4] ;  /* 0x00000008040073b5 */ /* 0x0007e40008010000 */
[----:B---3--:R0:W-:Y:S02]  /*8310*/  UTMACMDFLUSH ;  /* 0x00000000000079b7 */ /* 0x0081e40000000000 */
.L_x_121:
[----:B------:R-:W-:Y:S05]  /*8320*/  BSYNC.RECONVERGENT B0 ;  /* 0x0000000000007941 */ /* 0x000fea0003800200 */
.L_x_120:
[----:B------:R-:W-:Y:S04]  /*8330*/  BSSY.RECONVERGENT B0, `(.L_x_122) ;  /* 0x0000003000007945 */ /* 0x000fe80003800200 */
[----:B------:R-:W-:Y:S05]  /*8340*/  @P0 BRA `(.L_x_123) ;  /* 0x0000000000040947 */ /* 0x000fea0003800000 */
[----:B------:R-:W-:Y:S04]  /*8350*/  DEPBAR.LE SB0, 0x0 ;  /* 0x000080000000791a */ /* 0x000fe80000000000 */
.L_x_123:
[----:B------:R-:W-:Y:S05]  /*8360*/  BSYNC.RECONVERGENT B0 ;  /* 0x0000000000007941 */ /* 0x000fea0003800200 */
.L_x_122:
[----:B------:R-:W-:Y:S01]  /*8370*/  BAR.SYNC.DEFER_BLOCKING 0x1, 0x80 ;  /* 0x0042000000007b1d */ /* 0x000fe20000010000 */
[----:B------:R-:W-:Y:S01]  /*8380*/  UIADD3 UR49, UPT, UPT, UR49, 0x1, URZ ;  /* 0x0000000131317890 */ /* 0x000fe2000fffe0ff */
[----:B------:R-:W-:Y:S03]  /*8390*/  IADD3 R72, PT, PT, R72, 0x1, RZ ;  /* 0x0000000148487810 */ /* 0x000fe60007ffe0ff */
[----:B------:R-:W-:Y:S09]  /*83a0*/  UISETP.NE.AND UP0, UPT, UR49, URZ, UPT ;  /* 0x000000ff3100728c */ /* 0x000ff2000bf05270 */
[----:B------:R-:W-:Y:S05]  /*83b0*/  BRA.U !UP0, `(.L_x_124) ;  /* 0x0000000108287547 */ /* 0x000fea000b800000 */
[----:B------:R-:W-:Y:S01]  /*83c0*/  ISETP.NE.AND P0, PT, R137, RZ, PT ;  /* 0x000000ff8900720c */ /* 0x000fe20003f05270 */
[----:B-1----:R-:W1:Y:S11]  /*83d0*/  S2R R0, SR_CgaCtaId ;  /* 0x0000000000007919 */ /* 0x002e760000008800 */
[----:B------:R-:W-:Y:S01]  /*83e0*/  @!UPT UIADD3 URZ, UPT, UPT, URZ, URZ, URZ ;  /* 0x000000fffffff290 */ /* 0x000fe2000fffe0ff */
[C---:B------:R-:W-:Y:S01]  /*83f0*/  @P0 LEA R3, R132.reuse, UR46, 0x3 ;  /* 0x0000002e84030c11 */ /* 0x040fe2000f8e18ff */
[----:B------:R-:W-:Y:S04]  /*8400*/  VIADD R132, R132, 0x1 ;  /* 0x0000000184847836 */ /* 0x000fe80000000000 */
[----:B------:R-:W-:Y:S05]  /*8410*/  @P0 VIADD R3, R3, 0x130 ;  /* 0x0000013003030836 */ /* 0x000fea0000000000 */
[----:B-1----:R-:W-:Y:S04]  /*8420*/  @P0 PRMT R0, R0, 0x654, R3 ;  /* 0x0000065400000816 */ /* 0x002fe80000000003 */
[----:B------:R2:W-:Y:S01]  /*8430*/  @P0 SYNCS.ARRIVE.TRANS64.RED.A1T0 RZ, [R0+URZ], RZ ;  /* 0x000000ff00ff09a7 */ /* 0x0005e200081004ff */
[C---:B------:R-:W-:Y:S04]  /*8440*/  ISETP.NE.AND P0, PT, R132.reuse, 0x2, PT ;  /* 0x000000028400780c */ /* 0x040fe80003f05270 */
[----:B------:R-:W-:Y:S09]  /*8450*/  SEL R132, R132, RZ, P0 ;  /* 0x000000ff84847207 */ /* 0x000ff20000000000 */
.L_x_124:
[----:B------:R-:W-:Y:S01]  /*8460*/  ISETP.NE.AND P0, PT, R131, 0x2, PT ;  /* 0x000000028300780c */ /* 0x000fe20003f05270 */
[----:B------:R-:W-:Y:S01]  /*8470*/  UISETP.NE.AND UP1, UPT, UR56, URZ, UPT ;  /* 0x000000ff3800728c */ /* 0x000fe2000bf25270 */
[----:B------:R-:W-:Y:S01]  /*8480*/  ISETP.NE.AND P1, PT, R72, 0x4, PT ;  /* 0x000000044800780c */ /* 0x000fe20003f25270 */
[----:B------:R-:W-:Y:S01]  /*8490*/  UISETP.NE.AND UP0, UPT, UR7, 0x2, UPT ;  /* 0x000000020700788c */ /* 0x000fe2000bf05270 */
[----:B------:R-:W-:Y:S01]  /*84a0*/  SEL R3, RZ, 0x1, P0 ;  /* 0x00000001ff037807 */ /* 0x000fe20000000000 */
[----:B------:R-:W-:Y:S01]  /*84b0*/  UIADD3 UR48, UPT, UPT, UR37, UR58, URZ ;  /* 0x0000003a25307290 */ /* 0x000fe2000fffe0ff */
[----:B-12---:R-:W-:Y:S01]  /*84c0*/  SEL R0, RZ, 0x1, P1 ;  /* 0x00000001ff007807 */ /* 0x006fe20000800000 */
[----:B------:R-:W-:Y:S01]  /*84d0*/  USEL UR4, URZ, 0x1, UP0 ;  /* 0x00000001ff047887 */ /* 0x000fe20008000000 */
[----:B------:R-:W-:Y:S01]  /*84e0*/  LOP3.LUT R133, R133, R3, RZ, 0x3c, !PT ;  /* 0x0000000385857212 */ /* 0x000fe200078e3cff */
[----:B------:R-:W-:Y:S01]  /*84f0*/  UIADD3 UR47, UPT, UPT, UR38, UR59, URZ ;  /* 0x0000003b262f7290 */ /* 0x000fe2000fffe0ff */
[----:B------:R-:W-:Y:S01]  /*8500*/  LOP3.LUT R134, R134, R0, RZ, 0x3c, !PT ;  /* 0x0000000086867212 */ /* 0x000fe200078e3cff */
[----:B------:R-:W-:Y:S01]  /*8510*/  USEL UR45, UR7, URZ, UP0 ;  /* 0x000000ff072d7287 */ /* 0x000fe20008000000 */
[----:B------:R-:W-:Y:S01]  /*8520*/  SEL R131, R131, RZ, P0 ;  /* 0x000000ff83837207 */ /* 0x000fe20000000000 */
[----:B------:R-:W-:Y:S01]  /*8530*/  UMOV UR36, UR57 ;  /* 0x0000003900247c82 */ /* 0x000fe20008000000 */
[----:B------:R-:W-:Y:S02]  /*8540*/  SEL R72, R72, RZ, P1 ;  /* 0x000000ff48487207 */ /* 0x000fe40000800000 */
[----:B------:R-:W-:Y:S01]  /*8550*/  LOP3.LUT R135, R135, UR4, RZ, 0x3c, !PT ;  /* 0x0000000487877c12 */ /* 0x000fe2000f8e3cff */
[----:B------:R-:W-:Y:S06]  /*8560*/  BRA.U UP1, `(.L_x_125) ;  /* 0xffffffd101dc7547 */ /* 0x000fec000b83ffff */
[----:B------:R-:W-:-:S09]  /*8570*/  UISETP.NE.AND UP0, UPT, UR63, URZ, UPT ;  /* 0x000000ff3f00728c */ /* 0x000fd2000bf05270 */
[----:B------:R-:W-:Y:S05]  /*8580*/  BRA.U !UP0, `(.L_x_126) ;  /* 0x0000000108487547 */ /* 0x000fea000b800000 */
[----:B------:R-:W1:Y:S02]  /*8590*/  LDCU.64 UR4, c[0x0][0x890] ;  /* 0x00011200ff0477ac */ /* 0x000e640008000a00 */
[----:B-1----:R-:W-:-:S04]  /*85a0*/  UISETP.NE.U32.AND UP0, UPT, UR4, URZ, UPT ;  /* 0x000000ff0400728c */ /* 0x002fc8000bf05070 */
[----:B------:R-:W-:-:S09]  /*85b0*/  UISETP.NE.AND.EX UP0, UPT, UR5, URZ, UPT, UP0 ;  /* 0x000000ff0500728c */ /* 0x000fd2000bf05300 */
[----:B------:R-:W-:Y:S05]  /*85c0*/  BRA.U UP0, `(.L_x_127) ;  /* 0x00000001000c7547 */ /* 0x000fea000b800000 */
[----:B------:R-:W-:-:S13]  /*85d0*/  FSETP.NEU.AND P0, PT, R74, RZ, PT ;  /* 0x000000ff4a00720b */ /* 0x000fda0003f0d000 */
[----:B------:R-:W-:Y:S05]  /*85e0*/  @!P0 EXIT ;  /* 0x000000000000894d */ /* 0x000fea0003800000 */
[----:B------:R-:W-:Y:S05]  /*85f0*/  BRA `(.L_x_126) ;  /* 0x00000000002c7947 */ /* 0x000fea0003800000 */
.L_x_127:
[----:B------:R-:W-:Y:S01]  /*8600*/  LOP3.LUT P0, RZ, R129, 0xff, RZ, 0xc0, !PT ;  /* 0x000000ff81ff7812 */ /* 0x000fe2000780c0ff */
[----:B------:R-:W-:-:S12]  /*8610*/  BSSY.RECONVERGENT B0, `(.L_x_126) ;  /* 0x0000009000007945 */ /* 0x000fd80003800200 */
[----:B------:R-:W-:Y:S05]  /*8620*/  @P0 BRA `(.L_x_128) ;  /* 0x0000000000140947 */ /* 0x000fea0003800000 */
[----:B------:R-:W1:Y:S02]  /*8630*/  LDCU.64 UR4, c[0x0][0x888] ;  /* 0x00011100ff0477ac */ /* 0x000e640008000a00 */
[----:B-1----:R-:W-:-:S04]  /*8640*/  ISETP.NE.U32.AND P0, PT, RZ, UR4, PT ;  /* 0x00000004ff007c0c */ /* 0x002fc8000bf05070 */
[----:B------:R-:W-:-:S13]  /*8650*/  ISETP.NE.AND.EX P0, PT, RZ, UR5, PT, P0 ;  /* 0x00000005ff007c0c */ /* 0x000fda000bf05300 */
[----:B------:R-:W-:Y:S05]  /*8660*/  @!P0 EXIT ;  /* 0x000000000000894d */ /* 0x000fea0003800000 */
[----:B------:R-:W-:Y:S05]  /*8670*/  BRA `(.L_x_129) ;  /* 0x0000000000087947 */ /* 0x000fea0003800000 */
.L_x_128:
[----:B------:R-:W-:-:S13]  /*8680*/  FSETP.NEU.AND P0, PT, R74, RZ, PT ;  /* 0x000000ff4a00720b */ /* 0x000fda0003f0d000 */
[----:B------:R-:W-:Y:S05]  /*8690*/  @!P0 EXIT ;  /* 0x000000000000894d */ /* 0x000fea0003800000 */
.L_x_129:
[----:B------:R-:W-:Y:S05]  /*86a0*/  BSYNC.RECONVERGENT B0 ;  /* 0x0000000000007941 */ /* 0x000fea0003800200 */
.L_x_126:
[----:B------:R-:W-:-:S04]  /*86b0*/  DEPBAR.LE SB0, 0x0 ;  /* 0x000080000000791a */ /* 0x000fc80000000000 */
[----:B------:R-:W-:Y:S05]  /*86c0*/  EXIT ;  /* 0x000000000000794d */ /* 0x000fea0003800000 */
.L_x_25:
[----:B-1----:R1:W2:Y:S02]  /*86d0*/  SYNCS.PHASECHK.TRANS64.TRYWAIT P0, [R0+URZ+0x1c0], R2 ;  /* 0x0001c002000075a7 */ /* 0x0022a400080011ff */
[----:B--2---:R-:W-:Y:S05]  /*86e0*/  @!P0 NANOSLEEP.SYNCS 0x989680 ;  /* 0x009896800000895d */ /* 0x004fea0003900000 */
[----:B------:R-:W2:Y:S02]  /*86f0*/  @!P0 SYNCS.PHASECHK.TRANS64 P0, [R0+URZ+0x1c0], R2 ;  /* 0x0001c002000085a7 */ /* 0x000ea400080010ff */
[----:B--2---:R-:W-:Y:S05]  /*8700*/  @!P0 BRA `(.L_x_25) ;  /* 0xfffffffc00f08947 */ /* 0x004fea000383ffff */
[----:B------:R-:W-:Y:S05]  /*8710*/  BRA `(.L_x_130) ;  /* 0xffffff9000cc7947 */ /* 0x000fea000383ffff */
.L_x_28:
[----:B-1----:R-:W-:Y:S07]  /*8720*/  MOV R0, UR33 ;  /* 0x0000002100007c02 */ /* 0x002fee0008000f00 */
.L_x_131:
[----:B-1----:R1:W2:Y:S02]  /*8730*/  SYNCS.PHASECHK.TRANS64.TRYWAIT P0, [R0+URZ+0x90], R3 ;  /* 0x00009003000075a7 */ /* 0x0022a400080011ff */
[----:B--2---:R-:W-:Y:S05]  /*8740*/  @!P0 NANOSLEEP.SYNCS 0x989680 ;  /* 0x009896800000895d */ /* 0x004fea0003900000 */
[----:B------:R-:W2:Y:S02]  /*8750*/  @!P0 SYNCS.PHASECHK.TRANS64 P0, [R0+URZ+0x90], R3 ;  /* 0x00009003000085a7 */ /* 0x000ea400080010ff */
[----:B--2---:R-:W-:Y:S05]  /*8760*/  @!P0 BRA `(.L_x_131) ;  /* 0xfffffffc00f08947 */ /* 0x004fea000383ffff */
[----:B------:R-:W-:Y:S05]  /*8770*/  BRA `(.L_x_27) ;  /* 0xffffff94000c7947 */ /* 0x000fea000383ffff */
.L_x_35:
[----:B-1----:R-:W-:Y:S07]  /*8780*/  MOV R0, UR9 ;  /* 0x0000000900007c02 */ /* 0x002fee0008000f00 */
.L_x_132:
[----:B-1----:R1:W2:Y:S02]  /*8790*/  SYNCS.PHASECHK.TRANS64.TRYWAIT P0, [R0+URZ+0x90], R3 ;  /* 0x00009003000075a7 */ /* 0x0022a400080011ff */
[----:B--2---:R-:W-:Y:S05]  /*87a0*/  @!P0 NANOSLEEP.SYNCS 0x989680 ;  /* 0x009896800000895d */ /* 0x004fea0003900000 */
[----:B------:R-:W2:Y:S02]  /*87b0*/  @!P0 SYNCS.PHASECHK.TRANS64 P0, [R0+URZ+0x90], R3 ;  /* 0x00009003000085a7 */ /* 0x000ea400080010ff */
[----:B--2---:R-:W-:Y:S05]  /*87c0*/  @!P0 BRA `(.L_x_132) ;  /* 0xfffffffc00f08947 */ /* 0x004fea000383ffff */
[----:B------:R-:W-:Y:S05]  /*87d0*/  BRA `(.L_x_34) ;  /* 0xffffff9400cc7947 */ /* 0x000fea000383ffff */
.L_x_40:
[----:B-1----:R1:W2:Y:S02]  /*87e0*/  SYNCS.PHASECHK.TRANS64.TRYWAIT P0, [R3+URZ+0x150], R0 ;  /* 0x00015000030075a7 */ /* 0x0022a400080011ff */
[----:B--2---:R-:W-:Y:S05]  /*87f0*/  @!P0 NANOSLEEP.SYNCS 0x989680 ;  /* 0x009896800000895d */ /* 0x004fea0003900000 */
[----:B------:R-:W2:Y:S02]  /*8800*/  @!P0 SYNCS.PHASECHK.TRANS64 P0, [R3+URZ+0x150], R0 ;  /* 0x00015000030085a7 */ /* 0x000ea400080010ff */
[----:B--2---:R-:W-:Y:S05]  /*8810*/  @!P0 BRA `(.L_x_40) ;  /* 0xfffffffc00f08947 */ /* 0x004fea000383ffff */
[----:B------:R-:W-:Y:S05]  /*8820*/  BRA `(.L_x_133) ;  /* 0xffffff98006c7947 */ /* 0x000fea000383ffff */
.L_x_44:
[----:B------:R-:W-:-:S07]  /*8830*/  MOV R0, UR4 ;  /* 0x0000000400007c02 */ /* 0x000fce0008000f00 */
.L_x_134:
[----:B-1----:R1:W2:Y:S02]  /*8840*/  SYNCS.PHASECHK.TRANS64.TRYWAIT P0, [R0+URZ], R2 ;  /* 0x00000002000075a7 */ /* 0x0022a400080011ff */
[----:B--2---:R-:W-:Y:S05]  /*8850*/  @!P0 NANOSLEEP.SYNCS 0x989680 ;  /* 0x009896800000895d */ /* 0x004fea0003900000 */
[----:B------:R-:W2:Y:S02]  /*8860*/  @!P0 SYNCS.PHASECHK.TRANS64 P0, [R0+URZ], R2 ;  /* 0x00000002000085a7 */ /* 0x000ea400080010ff */
[----:B--2---:R-:W-:Y:S05]  /*8870*/  @!P0 BRA `(.L_x_134) ;  /* 0xfffffffc00f08947 */ /* 0x004fea000383ffff */
[----:B------:R-:W-:Y:S05]  /*8880*/  BRA `(.L_x_135) ;  /* 0xffffffa000107947 */ /* 0x000fea000383ffff */
.L_x_45:
[----:B------:R-:W-:-:S07]  /*8890*/  MOV R0, UR5 ;  /* 0x0000000500007c02 */ /* 0x000fce0008000f00 */
.L_x_136:
[----:B-1----:R1:W2:Y:S02]  /*88a0*/  SYNCS.PHASECHK.TRANS64.TRYWAIT P0, [R0+URZ], R3 ;  /* 0x00000003000075a7 */ /* 0x0022a400080011ff */
[----:B--2---:R-:W-:Y:S05]  /*88b0*/  @!P0 NANOSLEEP.SYNCS 0x989680 ;  /* 0x009896800000895d */ /* 0x004fea0003900000 */
[----:B------:R-:W2:Y:S02]  /*88c0*/  @!P0 SYNCS.PHASECHK.TRANS64 P0, [R0+URZ], R3 ;  /* 0x00000003000085a7 */ /* 0x000ea400080010ff */
[----:B--2---:R-:W-:Y:S05]  /*88d0*/  @!P0 BRA `(.L_x_136) ;  /* 0xfffffffc00f08947 */ /* 0x004fea000383ffff */
[----:B------:R-:W-:Y:S05]  /*88e0*/  BRA `(.L_x_137) ;  /* 0xffffffa0001c7947 */ /* 0x000fea000383ffff */
.L_x_46:
[----:B------:R-:W-:-:S07]  /*88f0*/  MOV R0, UR5 ;  /* 0x0000000500007c02 */ /* 0x000fce0008000f00 */
.L_x_138:
[----:B-1----:R1:W2:Y:S02]  /*8900*/  SYNCS.PHASECHK.TRANS64.TRYWAIT P0, [R0+URZ], R3 ;  /* 0x00000003000075a7 */ /* 0x0022a400080011ff */
[----:B--2---:R-:W-:Y:S05]  /*8910*/  @!P0 NANOSLEEP.SYNCS 0x989680 ;  /* 0x009896800000895d */ /* 0x004fea0003900000 */
[----:B------:R-:W2:Y:S02]  /*8920*/  @!P0 SYNCS.PHASECHK.TRANS64 P0, [R0+URZ], R3 ;  /* 0x00000003000085a7 */ /* 0x000ea400080010ff */
[----:B--2---:R-:W-:Y:S05]  /*8930*/  @!P0 BRA `(.L_x_138) ;  /* 0xfffffffc00f08947 */ /* 0x004fea000383ffff */
[----:B------:R-:W-:Y:S05]  /*8940*/  BRA `(.L_x_139) ;  /* 0xffffffa000287947 */ /* 0x000fea000383ffff */
.L_x_47:
[----:B------:R-:W-:-:S07]  /*8950*/  MOV R0, UR5 ;  /* 0x0000000500007c02 */ /* 0x000fce0008000f00 */
.L_x_140:
[----:B-1----:R1:W2:Y:S02]  /*8960*/  SYNCS.PHASECHK.TRANS64.TRYWAIT P0, [R0+URZ], R3 ;  /* 0x00000003000075a7 */ /* 0x0022a400080011ff */
[----:B--2---:R-:W-:Y:S05]  /*8970*/  @!P0 NANOSLEEP.SYNCS 0x989680 ;  /* 0x009896800000895d */ /* 0x004fea0003900000 */
[----:B------:R-:W2:Y:S02]  /*8980*/  @!P0 SYNCS.PHASECHK.TRANS64 P0, [R0+URZ], R3 ;  /* 0x00000003000085a7 */ /* 0x000ea400080010ff */
[----:B--2---:R-:W-:Y:S05]  /*8990*/  @!P0 BRA `(.L_x_140) ;  /* 0xfffffffc00f08947 */ /* 0x004fea000383ffff */
[----:B------:R-:W-:Y:S05]  /*89a0*/  BRA `(.L_x_141) ;  /* 0xffffffa000347947 */ /* 0x000fea000383ffff */
.L_x_48:
[----:B------:R-:W-:-:S07]  /*89b0*/  MOV R0, UR5 ;  /* 0x0000000500007c02 */ /* 0x000fce0008000f00 */
.L_x_142:
[----:B-1----:R1:W2:Y:S02]  /*89c0*/  SYNCS.PHASECHK.TRANS64.TRYWAIT P0, [R0+URZ], R3 ;  /* 0x00000003000075a7 */ /* 0x0022a400080011ff */
[----:B--2---:R-:W-:Y:S05]  /*89d0*/  @!P0 NANOSLEEP.SYNCS 0x989680 ;  /* 0x009896800000895d */ /* 0x004fea0003900000 */
[----:B------:R-:W2:Y:S02]  /*89e0*/  @!P0 SYNCS.PHASECHK.TRANS64 P0, [R0+URZ], R3 ;  /* 0x00000003000085a7 */ /* 0x000ea400080010ff */
[----:B--2---:R-:W-:Y:S05]  /*89f0*/  @!P0 BRA `(.L_x_142) ;  /* 0xfffffffc00f08947 */ /* 0x004fea000383ffff */
[----:B------:R-:W-:Y:S05]  /*8a00*/  BRA `(.L_x_143) ;  /* 0xffffffa000407947 */ /* 0x000fea000383ffff */
.L_x_49:
[----:B------:R-:W-:-:S07]  /*8a10*/  MOV R0, UR5 ;  /* 0x0000000500007c02 */ /* 0x000fce0008000f00 */
.L_x_144:
[----:B-1----:R1:W2:Y:S02]  /*8a20*/  SYNCS.PHASECHK.TRANS64.TRYWAIT P0, [R0+URZ], R3 ;  /* 0x00000003000075a7 */ /* 0x0022a400080011ff */
[----:B--2---:R-:W-:Y:S05]  /*8a30*/  @!P0 NANOSLEEP.SYNCS 0x989680 ;  /* 0x009896800000895d */ /* 0x004fea0003900000 */
[----:B------:R-:W2:Y:S02]  /*8a40*/  @!P0 SYNCS.PHASECHK.TRANS64 P0, [R0+URZ], R3 ;  /* 0x00000003000085a7 */ /* 0x000ea400080010ff */
[----:B--2---:R-:W-:Y:S05]  /*8a50*/  @!P0 BRA `(.L_x_144) ;  /* 0xfffffffc00f08947 */ /* 0x004fea000383ffff */
[----:B------:R-:W-:Y:S05]  /*8a60*/  BRA `(.L_x_145) ;  /* 0xffffffa0004c7947 */ /* 0x000fea000383ffff */
.L_x_50:
[----:B------:R-:W-:-:S07]  /*8a70*/  MOV R0, UR5 ;  /* 0x0000000500007c02 */ /* 0x000fce0008000f00 */
.L_x_146:
[----:B-1----:R1:W2:Y:S02]  /*8a80*/  SYNCS.PHASECHK.TRANS64.TRYWAIT P0, [R0+URZ], R3 ;  /* 0x00000003000075a7 */ /* 0x0022a400080011ff */
[----:B--2---:R-:W-:Y:S05]  /*8a90*/  @!P0 NANOSLEEP.SYNCS 0x989680 ;  /* 0x009896800000895d */ /* 0x004fea0003900000 */
[----:B------:R-:W2:Y:S02]  /*8aa0*/  @!P0 SYNCS.PHASECHK.TRANS64 P0, [R0+URZ], R3 ;  /* 0x00000003000085a7 */ /* 0x000ea400080010ff */
[----:B--2---:R-:W-:Y:S05]  /*8ab0*/  @!P0 BRA `(.L_x_146) ;  /* 0xfffffffc00f08947 */ /* 0x004fea000383ffff */
[----:B------:R-:W-:Y:S05]  /*8ac0*/  BRA `(.L_x_147) ;  /* 0xffffffa000587947 */ /* 0x000fea000383ffff */
.L_x_51:
[----:B------:R-:W-:-:S07]  /*8ad0*/  MOV R0, UR5 ;  /* 0x0000000500007c02 */ /* 0x000fce0008000f00 */
.L_x_148:
[----:B-1----:R1:W2:Y:S02]  /*8ae0*/  SYNCS.PHASECHK.TRANS64.TRYWAIT P0, [R0+URZ], R3 ;  /* 0x00000003000075a7 */ /* 0x0022a400080011ff */
[----:B--2---:R-:W-:Y:S05]  /*8af0*/  @!P0 NANOSLEEP.SYNCS 0x989680 ;  /* 0x009896800000895d */ /* 0x004fea0003900000 */
[----:B------:R-:W2:Y:S02]  /*8b00*/  @!P0 SYNCS.PHASECHK.TRANS64 P0, [R0+URZ], R3 ;  /* 0x00000003000085a7 */ /* 0x000ea400080010ff */
[----:B--2---:R-:W-:Y:S05]  /*8b10*/  @!P0 BRA `(.L_x_148) ;  /* 0xfffffffc00f08947 */ /* 0x004fea000383ffff */
[----:B------:R-:W-:Y:S05]  /*8b20*/  BRA `(.L_x_149) ;  /* 0xffffffa000647947 */ /* 0x000fea000383ffff */
.L_x_52:
[----:B------:R-:W-:-:S07]  /*8b30*/  MOV R0, UR5 ;  /* 0x0000000500007c02 */ /* 0x000fce0008000f00 */
.L_x_150:
[----:B-1----:R1:W2:Y:S02]  /*8b40*/  SYNCS.PHASECHK.TRANS64.TRYWAIT P0, [R0+URZ], R3 ;  /* 0x00000003000075a7 */ /* 0x0022a400080011ff */
[----:B--2---:R-:W-:Y:S05]  /*8b50*/  @!P0 NANOSLEEP.SYNCS 0x989680 ;  /* 0x009896800000895d */ /* 0x004fea0003900000 */
[----:B------:R-:W2:Y:S02]  /*8b60*/  @!P0 SYNCS.PHASECHK.TRANS64 P0, [R0+URZ], R3 ;  /* 0x00000003000085a7 */ /* 0x000ea400080010ff */
[----:B--2---:R-:W-:Y:S05]  /*8b70*/  @!P0 BRA `(.L_x_150) ;  /* 0xfffffffc00f08947 */ /* 0x004fea000383ffff */
[----:B------:R-:W-:Y:S05]  /*8b80*/  BRA `(.L_x_151) ;  /* 0xffffffa000707947 */ /* 0x000fea000383ffff */
.L_x_53:
[----:B------:R-:W-:-:S07]  /*8b90*/  MOV R0, UR5 ;  /* 0x0000000500007c02 */ /* 0x000fce0008000f00 */
.L_x_152:
[----:B-1----:R1:W2:Y:S02]  /*8ba0*/  SYNCS.PHASECHK.TRANS64.TRYWAIT P0, [R0+URZ], R3 ;  /* 0x00000003000075a7 */ /* 0x0022a400080011ff */
[----:B--2---:R-:W-:Y:S05]  /*8bb0*/  @!P0 NANOSLEEP.SYNCS 0x989680 ;  /* 0x009896800000895d */ /* 0x004fea0003900000 */
[----:B------:R-:W2:Y:S02]  /*8bc0*/  @!P0 SYNCS.PHASECHK.TRANS64 P0, [R0+URZ], R3 ;  /* 0x00000003000085a7 */ /* 0x000ea400080010ff */
[----:B--2---:R-:W-:Y:S05]  /*8bd0*/  @!P0 BRA `(.L_x_152) ;  /* 0xfffffffc00f08947 */ /* 0x004fea000383ffff */
[----:B------:R-:W-:Y:S05]  /*8be0*/  BRA `(.L_x_153) ;  /* 0xffffffa0007c7947 */ /* 0x000fea000383ffff */
.L_x_54:
[----:B------:R-:W-:-:S07]  /*8bf0*/  MOV R0, UR5 ;  /* 0x0000000500007c02 */ /* 0x000fce0008000f00 */
.L_x_154:
[----:B-1----:R1:W2:Y:S02]  /*8c00*/  SYNCS.PHASECHK.TRANS64.TRYWAIT P0, [R0+URZ], R3 ;  /* 0x00000003000075a7 */ /* 0x0022a400080011ff */
[----:B--2---:R-:W-:Y:S05]  /*8c10*/  @!P0 NANOSLEEP.SYNCS 0x989680 ;  /* 0x009896800000895d */ /* 0x004fea0003900000 */
[----:B------:R-:W2:Y:S02]  /*8c20*/  @!P0 SYNCS.PHASECHK.TRANS64 P0, [R0+URZ], R3 ;  /* 0x00000003000085a7 */ /* 0x000ea400080010ff */
[----:B--2---:R-:W-:Y:S05]  /*8c30*/  @!P0 BRA `(.L_x_154) ;  /* 0xfffffffc00f08947 */ /* 0x004fea000383ffff */
[----:B------:R-:W-:Y:S05]  /*8c40*/  BRA `(.L_x_155) ;  /* 0xffffffa000887947 */ /* 0x000fea000383ffff */
.L_x_55:
[----:B------:R-:W-:-:S07]  /*8c50*/  MOV R0, UR5 ;  /* 0x0000000500007c02 */ /* 0x000fce0008000f00 */
.L_x_156:
[----:B-1----:R1:W2:Y:S02]  /*8c60*/  SYNCS.PHASECHK.TRANS64.TRYWAIT P0, [R0+URZ], R3 ;  /* 0x00000003000075a7 */ /* 0x0022a400080011ff */
[----:B--2---:R-:W-:Y:S05]  /*8c70*/  @!P0 NANOSLEEP.SYNCS 0x989680 ;  /* 0x009896800000895d */ /* 0x004fea0003900000 */
[----:B------:R-:W2:Y:S02]  /*8c80*/  @!P0 SYNCS.PHASECHK.TRANS64 P0, [R0+URZ], R3 ;  /* 0x00000003000085a7 */ /* 0x000ea400080010ff */
[----:B--2---:R-:W-:Y:S05]  /*8c90*/  @!P0 BRA `(.L_x_156) ;  /* 0xfffffffc00f08947 */ /* 0x004fea000383ffff */
[----:B------:R-:W-:Y:S05]  /*8ca0*/  BRA `(.L_x_157) ;  /* 0xffffffa000947947 */ /* 0x000fea000383ffff */
.L_x_56:
[----:B------:R-:W-:-:S07]  /*8cb0*/  MOV R0, UR5 ;  /* 0x0000000500007c02 */ /* 0x000fce0008000f00 */
.L_x_158:
[----:B-1----:R1:W2:Y:S02]  /*8cc0*/  SYNCS.PHASECHK.TRANS64.TRYWAIT P0, [R0+URZ], R3 ;  /* 0x00000003000075a7 */ /* 0x0022a400080011ff */
[----:B--2---:R-:W-:Y:S05]  /*8cd0*/  @!P0 NANOSLEEP.SYNCS 0x989680 ;  /* 0x009896800000895d */ /* 0x004fea0003900000 */
[----:B------:R-:W2:Y:S02]  /*8ce0*/  @!P0 SYNCS.PHASECHK.TRANS64 P0, [R0+URZ], R3 ;  /* 0x00000003000085a7 */ /* 0x000ea400080010ff */
[----:B--2---:R-:W-:Y:S05]  /*8cf0*/  @!P0 BRA `(.L_x_158) ;  /* 0xfffffffc00f08947 */ /* 0x004fea000383ffff */
[----:B------:R-:W-:Y:S05]  /*8d00*/  BRA `(.L_x_159) ;  /* 0xffffffa000a07947 */ /* 0x000fea000383ffff */
.L_x_57:
[----:B------:R-:W-:-:S07]  /*8d10*/  MOV R0, UR5 ;  /* 0x0000000500007c02 */ /* 0x000fce0008000f00 */
.L_x_160:
[----:B-1----:R1:W2:Y:S02]  /*8d20*/  SYNCS.PHASECHK.TRANS64.TRYWAIT P0, [R0+URZ], R3 ;  /* 0x00000003000075a7 */ /* 0x0022a400080011ff */
[----:B--2---:R-:W-:Y:S05]  /*8d30*/  @!P0 NANOSLEEP.SYNCS 0x989680 ;  /* 0x009896800000895d */ /* 0x004fea0003900000 */
[----:B------:R-:W2:Y:S02]  /*8d40*/  @!P0 SYNCS.PHASECHK.TRANS64 P0, [R0+URZ], R3 ;  /* 0x00000003000085a7 */ /* 0x000ea400080010ff */
[----:B--2---:R-:W-:Y:S05]  /*8d50*/  @!P0 BRA `(.L_x_160) ;  /* 0xfffffffc00f08947 */ /* 0x004fea000383ffff */
[----:B------:R-:W-:Y:S05]  /*8d60*/  BRA `(.L_x_161) ;  /* 0xffffffa000ac7947 */ /* 0x000fea000383ffff */
.L_x_58:
[----:B------:R-:W-:-:S07]  /*8d70*/  MOV R0, UR5 ;  /* 0x0000000500007c02 */ /* 0x000fce0008000f00 */
.L_x_162:
[----:B-1----:R1:W2:Y:S02]  /*8d80*/  SYNCS.PHASECHK.TRANS64.TRYWAIT P0, [R0+URZ], R3 ;  /* 0x00000003000075a7 */ /* 0x0022a400080011ff */
[----:B--2---:R-:W-:Y:S05]  /*8d90*/  @!P0 NANOSLEEP.SYNCS 0x989680 ;  /* 0x009896800000895d */ /* 0x004fea0003900000 */
[----:B------:R-:W2:Y:S02]  /*8da0*/  @!P0 SYNCS.PHASECHK.TRANS64 P0, [R0+URZ], R3 ;  /* 0x00000003000085a7 */ /* 0x000ea400080010ff */
[----:B--2---:R-:W-:Y:S05]  /*8db0*/  @!P0 BRA `(.L_x_162) ;  /* 0xfffffffc00f08947 */ /* 0x004fea000383ffff */
[----:B------:R-:W-:Y:S05]  /*8dc0*/  BRA `(.L_x_163) ;  /* 0xffffffa000b87947 */ /* 0x000fea000383ffff */
.L_x_59:
[----:B------:R-:W-:-:S07]  /*8dd0*/  MOV R0, UR5 ;  /* 0x0000000500007c02 */ /* 0x000fce0008000f00 */
.L_x_164:
[----:B-1----:R1:W2:Y:S02]  /*8de0*/  SYNCS.PHASECHK.TRANS64.TRYWAIT P0, [R0+URZ], R3 ;  /* 0x00000003000075a7 */ /* 0x0022a400080011ff */
[----:B--2---:R-:W-:Y:S05]  /*8df0*/  @!P0 NANOSLEEP.SYNCS 0x989680 ;  /* 0x009896800000895d */ /* 0x004fea0003900000 */
[----:B------:R-:W2:Y:S02]  /*8e00*/  @!P0 SYNCS.PHASECHK.TRANS64 P0, [R0+URZ], R3 ;  /* 0x00000003000085a7 */ /* 0x000ea400080010ff */
[----:B--2---:R-:W-:Y:S05]  /*8e10*/  @!P0 BRA `(.L_x_164) ;  /* 0xfffffffc00f08947 */ /* 0x004fea000383ffff */
[----:B------:R-:W-:Y:S05]  /*8e20*/  BRA `(.L_x_165) ;  /* 0xffffffa000c47947 */ /* 0x000fea000383ffff */
.L_x_60:
[----:B------:R-:W-:-:S07]  /*8e30*/  MOV R0, UR5 ;  /* 0x0000000500007c02 */ /* 0x000fce0008000f00 */
.L_x_166:
[----:B-1----:R1:W2:Y:S02]  /*8e40*/  SYNCS.PHASECHK.TRANS64.TRYWAIT P0, [R0+URZ], R3 ;  /* 0x00000003000075a7 */ /* 0x0022a400080011ff */
[----:B--2---:R-:W-:Y:S05]  /*8e50*/  @!P0 NANOSLEEP.SYNCS 0x989680 ;  /* 0x009896800000895d */ /* 0x004fea0003900000 */
[----:B------:R-:W2:Y:S02]  /*8e60*/  @!P0 SYNCS.PHASECHK.TRANS64 P0, [R0+URZ], R3 ;  /* 0x00000003000085a7 */ /* 0x000ea400080010ff */
[----:B--2---:R-:W-:Y:S05]  /*8e70*/  @!P0 BRA `(.L_x_166) ;  /* 0xfffffffc00f08947 */ /* 0x004fea000383ffff */
[----:B------:R-:W-:Y:S05]  /*8e80*/  BRA `(.L_x_167) ;  /* 0xffffffa000d07947 */ /* 0x000fea000383ffff */
.L_x_63:
[----:B-1----:R1:W2:Y:S02]  /*8e90*/  SYNCS.PHASECHK.TRANS64.TRYWAIT P0, [R2+URZ+0x1b0], R4 ;  /* 0x0001b004020075a7 */ /* 0x0022a400080011ff */
[----:B--2---:R-:W-:Y:S05]  /*8ea0*/  @!P0 NANOSLEEP.SYNCS 0x989680 ;  /* 0x009896800000895d */ /* 0x004fea0003900000 */
[----:B------:R-:W2:Y:S02]  /*8eb0*/  @!P0 SYNCS.PHASECHK.TRANS64 P0, [R2+URZ+0x1b0], R4 ;  /* 0x0001b004020085a7 */ /* 0x000ea400080010ff */
[----:B--2---:R-:W-:Y:S05]  /*8ec0*/  @!P0 BRA `(.L_x_63) ;  /* 0xfffffffc00f08947 */ /* 0x004fea000383ffff */
[----:B------:R-:W-:Y:S05]  /*8ed0*/  BRA `(.L_x_168) ;  /* 0xffffffa4002c7947 */ /* 0x000fea000383ffff */
.L_x_64:
[----:B------:R-:W-:-:S07]  /*8ee0*/  MOV R2, UR4 ;  /* 0x0000000400027c02 */ /* 0x000fce0008000f00 */
.L_x_169:
[----:B-1----:R1:W2:Y:S02]  /*8ef0*/  SYNCS.PHASECHK.TRANS64.TRYWAIT P0, [R2+URZ+0x160], R5 ;  /* 0x00016005020075a7 */ /* 0x0022a400080011ff */
[----:B--2---:R-:W-:Y:S05]  /*8f00*/  @!P0 NANOSLEEP.SYNCS 0x989680 ;  /* 0x009896800000895d */ /* 0x004fea0003900000 */
[----:B------:R-:W2:Y:S02]  /*8f10*/  @!P0 SYNCS.PHASECHK.TRANS64 P0, [R2+URZ+0x160], R5 ;  /* 0x00016005020085a7 */ /* 0x000ea400080010ff */
[----:B--2---:R-:W-:Y:S05]  /*8f20*/  @!P0 BRA `(.L_x_169) ;  /* 0xfffffffc00f08947 */ /* 0x004fea000383ffff */
[----:B------:R-:W-:Y:S05]  /*8f30*/  BRA `(.L_x_170) ;  /* 0xffffffa4003c7947 */ /* 0x000fea000383ffff */
.L_x_65:
[----:B-1----:R1:W2:Y:S02]  /*8f40*/  SYNCS.PHASECHK.TRANS64.TRYWAIT P1, [R2+URZ+0x150], R4 ;  /* 0x00015004020075a7 */ /* 0x0022a400080211ff */
[----:B--2---:R-:W-:Y:S05]  /*8f50*/  @!P1 NANOSLEEP.SYNCS 0x989680 ;  /* 0x009896800000995d */ /* 0x004fea0003900000 */
[----:B------:R-:W2:Y:S02]  /*8f60*/  @!P1 SYNCS.PHASECHK.TRANS64 P1, [R2+URZ+0x150], R4 ;  /* 0x00015004020095a7 */ /* 0x000ea400080210ff */
[----:B--2---:R-:W-:Y:S05]  /*8f70*/  @!P1 BRA `(.L_x_65) ;  /* 0xfffffffc00f09947 */ /* 0x004fea000383ffff */
[----:B------:R-:W-:Y:S05]  /*8f80*/  BRA `(.L_x_171) ;  /* 0xffffffa4006c7947 */ /* 0x000fea000383ffff */
.L_x_68:
[----:B------:R-:W-:-:S07]  /*8f90*/  MOV R0, UR4 ;  /* 0x0000000400007c02 */ /* 0x000fce0008000f00 */
.L_x_172:
[----:B-1----:R1:W2:Y:S02]  /*8fa0*/  SYNCS.PHASECHK.TRANS64.TRYWAIT P0, [R0+URZ+0x160], R2 ;  /* 0x00016002000075a7 */ /* 0x0022a400080011ff */
[----:B--2---:R-:W-:Y:S05]  /*8fb0*/  @!P0 NANOSLEEP.SYNCS 0x989680 ;  /* 0x009896800000895d */ /* 0x004fea0003900000 */
[----:B------:R-:W2:Y:S02]  /*8fc0*/  @!P0 SYNCS.PHASECHK.TRANS64 P0, [R0+URZ+0x160], R2 ;  /* 0x00016002000085a7 */ /* 0x000ea400080010ff */
[----:B--2---:R-:W-:Y:S05]  /*8fd0*/  @!P0 BRA `(.L_x_172) ;  /* 0xfffffffc00f08947 */ /* 0x004fea000383ffff */
[----:B------:R-:W-:Y:S05]  /*8fe0*/  BRA `(.L_x_67) ;  /* 0xffffffa400c07947 */ /* 0x000fea000383ffff */
.L_x_75:
[----:B-1----:R1:W2:Y:S02]  /*8ff0*/  SYNCS.PHASECHK.TRANS64.TRYWAIT P1, [R0+URZ+0x150], R2 ;  /* 0x00015002000075a7 */ /* 0x0022a400080211ff */
[----:B--2---:R-:W-:Y:S05]  /*9000*/  @!P1 NANOSLEEP.SYNCS 0x989680 ;  /* 0x009896800000995d */ /* 0x004fea0003900000 */
[----:B------:R-:W2:Y:S02]  /*9010*/  @!P1 SYNCS.PHASECHK.TRANS64 P1, [R0+URZ+0x150], R2 ;  /* 0x00015002000095a7 */ /* 0x000ea400080210ff */
[----:B--2---:R-:W-:Y:S05]  /*9020*/  @!P1 BRA `(.L_x_75) ;  /* 0xfffffffc00f09947 */ /* 0x004fea000383ffff */
[----:B------:R-:W-:Y:S05]  /*9030*/  BRA `(.L_x_173) ;  /* 0xffffffac00247947 */ /* 0x000fea000383ffff */
.L_x_76:
[----:B------:R-:W-:-:S07]  /*9040*/  MOV R2, UR23 ;  /* 0x0000001700027c02 */ /* 0x000fce0008000f00 */
.L_x_174:
[----:B-1----:R1:W2:Y:S02]  /*9050*/  SYNCS.PHASECHK.TRANS64.TRYWAIT P0, [R2+URZ+0x190], R0 ;  /* 0x00019000020075a7 */ /* 0x0022a400080011ff */
[----:B--2---:R-:W-:Y:S05]  /*9060*/  @!P0 NANOSLEEP.SYNCS 0x989680 ;  /* 0x009896800000895d */ /* 0x004fea0003900000 */
[----:B------:R-:W2:Y:S02]  /*9070*/  @!P0 SYNCS.PHASECHK.TRANS64 P0, [R2+URZ+0x190], R0 ;  /* 0x00019000020085a7 */ /* 0x000ea400080010ff */
[----:B--2---:R-:W-:Y:S05]  /*9080*/  @!P0 BRA `(.L_x_174) ;  /* 0xfffffffc00f08947 */ /* 0x004fea000383ffff */
[----:B------:R-:W-:Y:S05]  /*9090*/  BRA `(.L_x_175) ;  /* 0xffffffac00707947 */ /* 0x000fea000383ffff */
.L_x_79:
[----:B------:R-:W-:Y:S07]  /*90a0*/  MOV R0, UR7 ;  /* 0x0000000700007c02 */ /* 0x000fee0008000f00 */
.L_x_176:
[----:B-1----:R1:W2:Y:S02]  /*90b0*/  SYNCS.PHASECHK.TRANS64.TRYWAIT P0, [R0+URZ], R2 ;  /* 0x00000002000075a7 */ /* 0x0022a400080011ff */
[----:B--2---:R-:W-:Y:S05]  /*90c0*/  @!P0 NANOSLEEP.SYNCS 0x989680 ;  /* 0x009896800000895d */ /* 0x004fea0003900000 */
[----:B------:R-:W2:Y:S02]  /*90d0*/  @!P0 SYNCS.PHASECHK.TRANS64 P0, [R0+URZ], R2 ;  /* 0x00000002000085a7 */ /* 0x000ea400080010ff */
[----:B--2---:R-:W-:Y:S05]  /*90e0*/  @!P0 BRA `(.L_x_176) ;  /* 0xfffffffc00f08947 */ /* 0x004fea000383ffff */
[----:B------:R-:W-:Y:S05]  /*90f0*/  BRA `(.L_x_78) ;  /* 0xffffffac008c7947 */ /* 0x000fea000383ffff */
.L_x_82:
[----:B------:R-:W-:-:S07]  /*9100*/  MOV R0, UR4 ;  /* 0x0000000400007c02 */ /* 0x000fce0008000f00 */
.L_x_177:
[----:B--2---:R2:W4:Y:S02]  /*9110*/  SYNCS.PHASECHK.TRANS64.TRYWAIT P0, [R0+URZ], R2 ;  /* 0x00000002000075a7 */ /* 0x00452400080011ff */
[----:B----4-:R-:W-:Y:S05]  /*9120*/  @!P0 NANOSLEEP.SYNCS 0x989680 ;  /* 0x009896800000895d */ /* 0x010fea0003900000 */
[----:B------:R-:W4:Y:S02]  /*9130*/  @!P0 SYNCS.PHASECHK.TRANS64 P0, [R0+URZ], R2 ;  /* 0x00000002000085a7 */ /* 0x000f2400080010ff */
[----:B----4-:R-:W-:Y:S05]  /*9140*/  @!P0 BRA `(.L_x_177) ;  /* 0xfffffffc00f08947 */ /* 0x010fea000383ffff */
[----:B------:R-:W-:Y:S05]  /*9150*/  BRA `(.L_x_178) ;  /* 0xffffffb000407947 */ /* 0x000fea000383ffff */
.L_x_83:
[----:B------:R-:W-:-:S07]  /*9160*/  MOV R0, UR5 ;  /* 0x0000000500007c02 */ /* 0x000fce0008000f00 */
.L_x_179:
[----:B-1----:R1:W2:Y:S02]  /*9170*/  SYNCS.PHASECHK.TRANS64.TRYWAIT P0, [R0+URZ], R3 ;  /* 0x00000003000075a7 */ /* 0x0022a400080011ff */
[----:B--2---:R-:W-:Y:S05]  /*9180*/  @!P0 NANOSLEEP.SYNCS 0x989680 ;  /* 0x009896800000895d */ /* 0x004fea0003900000 */
[----:B------:R-:W2:Y:S02]  /*9190*/  @!P0 SYNCS.PHASECHK.TRANS64 P0, [R0+URZ], R3 ;  /* 0x00000003000085a7 */ /* 0x000ea400080010ff */
[----:B--2---:R-:W-:Y:S05]  /*91a0*/  @!P0 BRA `(.L_x_179) ;  /* 0xfffffffc00f08947 */ /* 0x004fea000383ffff */
[----:B------:R-:W-:Y:S05]  /*91b0*/  BRA `(.L_x_180) ;  /* 0xffffffb0004c7947 */ /* 0x000fea000383ffff */
.L_x_84:
[----:B------:R-:W-:-:S07]  /*91c0*/  MOV R0, UR5 ;  /* 0x0000000500007c02 */ /* 0x000fce0008000f00 */
.L_x_181:
[----:B-1----:R1:W2:Y:S02]  /*91d0*/  SYNCS.PHASECHK.TRANS64.TRYWAIT P0, [R0+URZ], R3 ;  /* 0x00000003000075a7 */ /* 0x0022a400080011ff */
[----:B--2---:R-:W-:Y:S05]  /*91e0*/  @!P0 NANOSLEEP.SYNCS 0x989680 ;  /* 0x009896800000895d */ /* 0x004fea0003900000 */
[----:B------:R-:W2:Y:S02]  /*91f0*/  @!P0 SYNCS.PHASECHK.TRANS64 P0, [R0+URZ], R3 ;  /* 0x00000003000085a7 */ /* 0x000ea400080010ff */
[----:B--2---:R-:W-:Y:S05]  /*9200*/  @!P0 BRA `(.L_x_181) ;  /* 0xfffffffc00f08947 */ /* 0x004fea000383ffff */
[----:B------:R-:W-:Y:S05]  /*9210*/  BRA `(.L_x_182) ;  /* 0xffffffb000587947 */ /* 0x000fea000383ffff */
.L_x_85:
[----:B-1----:R-:W-:-:S07]  /*9220*/  MOV R0, UR4 ;  /* 0x0000000400007c02 */ /* 0x002fce0008000f00 */
.L_x_183:
[----:B-1----:R1:W2:Y:S02]  /*9230*/  SYNCS.PHASECHK.TRANS64.TRYWAIT P0, [R0+URZ], R2 ;  /* 0x00000002000075a7 */ /* 0x0022a400080011ff */
[----:B--2---:R-:W-:Y:S05]  /*9240*/  @!P0 NANOSLEEP.SYNCS 0x989680 ;  /* 0x009896800000895d */ /* 0x004fea0003900000 */
[----:B------:R-:W2:Y:S02]  /*9250*/  @!P0 SYNCS.PHASECHK.TRANS64 P0, [R0+URZ], R2 ;  /* 0x00000002000085a7 */ /* 0x000ea400080010ff */
[----:B--2---:R-:W-:Y:S05]  /*9260*/  @!P0 BRA `(.L_x_183) ;  /* 0xfffffffc00f08947 */ /* 0x004fea000383ffff */
[----:B------:R-:W-:Y:S05]  /*9270*/  BRA `(.L_x_184) ;  /* 0xffffffb000647947 */ /* 0x000fea000383ffff */
.L_x_90:
[----:B--2---:R2:W3:Y:S02]  /*9280*/  SYNCS.PHASECHK.TRANS64.TRYWAIT P0, [R3+URZ+0x150], R0 ;  /* 0x00015000030075a7 */ /* 0x0044e400080011ff */
[----:B---3--:R-:W-:Y:S05]  /*9290*/  @!P0 NANOSLEEP.SYNCS 0x989680 ;  /* 0x009896800000895d */ /* 0x008fea0003900000 */
[----:B------:R-:W3:Y:S02]  /*92a0*/  @!P0 SYNCS.PHASECHK.TRANS64 P0, [R3+URZ+0x150], R0 ;  /* 0x00015000030085a7 */ /* 0x000ee400080010ff */
[----:B---3--:R-:W-:Y:S05]  /*92b0*/  @!P0 BRA `(.L_x_90) ;  /* 0xfffffffc00f08947 */ /* 0x008fea000383ffff */
[----:B------:R-:W-:Y:S05]  /*92c0*/  BRA `(.L_x_185) ;  /* 0xffffffb400887947 */ /* 0x000fea000383ffff */
.L_x_93:
[----:B--2---:R-:W-:Y:S07]  /*92d0*/  MOV R0, UR6 ;  /* 0x0000000600007c02 */ /* 0x004fee0008000f00 */
.L_x_186:
[----:B--2---:R2:W3:Y:S02]  /*92e0*/  SYNCS.PHASECHK.TRANS64.TRYWAIT P1, [R0+URZ+0x148], R2 ;  /* 0x00014802000075a7 */ /* 0x0044e400080211ff */
[----:B---3--:R-:W-:Y:S05]  /*92f0*/  @!P1 NANOSLEEP.SYNCS 0x989680 ;  /* 0x009896800000995d */ /* 0x008fea0003900000 */
[----:B------:R-:W3:Y:S02]  /*9300*/  @!P1 SYNCS.PHASECHK.TRANS64 P1, [R0+URZ+0x148], R2 ;  /* 0x00014802000095a7 */ /* 0x000ee400080210ff */
[----:B---3--:R-:W-:Y:S05]  /*9310*/  @!P1 BRA `(.L_x_186) ;  /* 0xfffffffc00f09947 */ /* 0x008fea000383ffff */
[----:B------:R-:W-:Y:S05]  /*9320*/  BRA `(.L_x_92) ;  /* 0xffffffb800f87947 */ /* 0x000fea000383ffff */
.L_x_96:
[----:B------:R-:W-:Y:S07]  /*9330*/  MOV R2, UR7 ;  /* 0x0000000700027c02 */ /* 0x000fee0008000f00 */
.L_x_187:
[----:B--2---:R2:W3:Y:S02]  /*9340*/  SYNCS.PHASECHK.TRANS64.TRYWAIT P2, [R2+URZ+0x130], R0 ;  /* 0x00013000020075a7 */ /* 0x0044e400080411ff */
[----:B---3--:R-:W-:Y:S05]  /*9350*/  @!P2 NANOSLEEP.SYNCS 0x989680 ;  /* 0x009896800000a95d */ /* 0x008fea0003900000 */
[----:B------:R-:W3:Y:S02]  /*9360*/  @!P2 SYNCS.PHASECHK.TRANS64 P2, [R2+URZ+0x130], R0 ;  /* 0x000130000200a5a7 */ /* 0x000ee400080410ff */
[----:B---3--:R-:W-:Y:S05]  /*9370*/  @!P2 BRA `(.L_x_187) ;  /* 0xfffffffc00f0a947 */ /* 0x008fea000383ffff */
[----:B------:R-:W-:Y:S05]  /*9380*/  BRA `(.L_x_188) ;  /* 0xffffffbc00547947 */ /* 0x000fea000383ffff */
.L_x_98:
[----:B------:R-:W-:-:S07]  /*9390*/  MOV R0, UR4 ;  /* 0x0000000400007c02 */ /* 0x000fce0008000f00 */
.L_x_189:
[----:B---3--:R3:W4:Y:S02]  /*93a0*/  SYNCS.PHASECHK.TRANS64.TRYWAIT P0, [R0+URZ], R2 ;  /* 0x00000002000075a7 */ /* 0x00872400080011ff */
[----:B----4-:R-:W-:Y:S05]  /*93b0*/  @!P0 NANOSLEEP.SYNCS 0x989680 ;  /* 0x009896800000895d */ /* 0x010fea0003900000 */
[----:B------:R-:W4:Y:S02]  /*93c0*/  @!P0 SYNCS.PHASECHK.TRANS64 P0, [R0+URZ], R2 ;  /* 0x00000002000085a7 */ /* 0x000f2400080010ff */
[----:B----4-:R-:W-:Y:S05]  /*93d0*/  @!P0 BRA `(.L_x_189) ;  /* 0xfffffffc00f08947 */ /* 0x010fea000383ffff */
[----:B------:R-:W-:Y:S05]  /*93e0*/  BRA `(.L_x_190) ;  /* 0xffffffc000647947 */ /* 0x000fea000383ffff */
.L_x_100:
[----:B--2---:R2:W3:Y:S02]  /*93f0*/  SYNCS.PHASECHK.TRANS64.TRYWAIT P0, [R8+URZ+0x150], R0 ;  /* 0x00015000080075a7 */ /* 0x0044e400080011ff */
[----:B---3--:R-:W-:Y:S05]  /*9400*/  @!P0 NANOSLEEP.SYNCS 0x989680 ;  /* 0x009896800000895d */ /* 0x008fea0003900000 */
[----:B------:R-:W3:Y:S02]  /*9410*/  @!P0 SYNCS.PHASECHK.TRANS64 P0, [R8+URZ+0x150], R0 ;  /* 0x00015000080085a7 */ /* 0x000ee400080010ff */
[----:B---3--:R-:W-:Y:S05]  /*9420*/  @!P0 BRA `(.L_x_100) ;  /* 0xfffffffc00f08947 */ /* 0x008fea000383ffff */
[----:B------:R-:W-:Y:S05]  /*9430*/  BRA `(.L_x_191) ;  /* 0xffffffc4003c7947 */ /* 0x000fea000383ffff */
.L_x_110:
[----:B-1----:R1:W2:Y:S02]  /*9440*/  SYNCS.PHASECHK.TRANS64.TRYWAIT P0, [R0+URZ+0x120], R3 ;  /* 0x00012003000075a7 */ /* 0x0022a400080011ff */
[----:B--2---:R-:W-:Y:S05]  /*9450*/  @!P0 NANOSLEEP.SYNCS 0x989680 ;  /* 0x009896800000895d */ /* 0x004fea0003900000 */
[----:B------:R-:W2:Y:S02]  /*9460*/  @!P0 SYNCS.PHASECHK.TRANS64 P0, [R0+URZ+0x120], R3 ;  /* 0x00012003000085a7 */ /* 0x000ea400080010ff */
[----:B--2---:R-:W-:Y:S05]  /*9470*/  @!P0 BRA `(.L_x_110) ;  /* 0xfffffffc00f08947 */ /* 0x004fea000383ffff */
[----:B------:R-:W-:Y:S05]  /*9480*/  BRA `(.L_x_109) ;  /* 0xffffffd000807947 */ /* 0x000fea000383ffff */
.L_x_112:
[----:B-1----:R1:W3:Y:S02]  /*9490*/  SYNCS.PHASECHK.TRANS64.TRYWAIT P1, [R17+URZ+0x170], R4 ;  /* 0x00017004110075a7 */ /* 0x0022e400080211ff */
[----:B---3--:R-:W-:Y:S05]  /*94a0*/  @!P1 NANOSLEEP.SYNCS 0x989680 ;  /* 0x009896800000995d */ /* 0x008fea0003900000 */
[----:B------:R-:W3:Y:S02]  /*94b0*/  @!P1 SYNCS.PHASECHK.TRANS64 P1, [R17+URZ+0x170], R4 ;  /* 0x00017004110095a7 */ /* 0x000ee400080210ff */
[----:B---3--:R-:W-:Y:S05]  /*94c0*/  @!P1 BRA `(.L_x_112) ;  /* 0xfffffffc00f09947 */ /* 0x008fea000383ffff */
[----:B------:R-:W-:Y:S05]  /*94d0*/  BRA `(.L_x_111) ;  /* 0xffffffd400087947 */ /* 0x000fea000383ffff */
        .weak           $__internal_0_$__cuda_sm10x_tcgen05_guardrail_trap_col_being_dealloced_not_returned_by_alloc
        .type           $__internal_0_$__cuda_sm10x_tcgen05_guardrail_trap_col_being_dealloced_not_returned_by_alloc,@function
        .size           $__internal_0_$__cuda_sm10x_tcgen05_guardrail_trap_col_being_dealloced_not_returned_by_alloc,($__internal_1_$__cuda_sm10x_tcgen05_guardrail_trap_phase_invalid_during_alloc - $__internal_0_$__cuda_sm10x_tcgen05_guardrail_trap_col_being_dealloced_not_returned_by_alloc)
$__internal_0_$__cuda_sm10x_tcgen05_guardrail_trap_col_being_dealloced_not_returned_by_alloc:
[----:B------:R-:W-:Y:S05]  /*94e0*/  BPT.TRAP 0x1 ;  /* 0x000000040000795c */ /* 0x000fea0000300000 */
[----:B------:R-:W-:-:S04]  /*94f0*/  HFMA2 R3, -RZ, RZ, 0, 0 ;  /* 0x00000000ff037431 */ /* 0x000fc800000001ff */
[----:B------:R-:W-:Y:S05]  /*9500*/  RET.REL.NODEC R2 `(_ZN7cutlass13device_kernelINS_4gemm6kernel13GemmUniversalIN4cute5tupleIJiiiiEEENS1_10collective13CollectiveMmaINS1_35MainloopSm100TmaUmmaWarpSpecializedILi18ELi2ELi4ENS5_IJNS4_1CILi2EEENSA_ILi1EEESC_EEEEENS5_IJNSA_ILi64EEENSA_ILi112EEENSA_ILi32EEEEEENS_10bfloat16_tENS5_IJlSC_lEEESJ_SK_NS4_8TiledMMAINS4_8MMA_AtomIJNS4_20SM100_MMA_F16BF16_SSISJ_SJ_fLi64ELi112ELNS4_4UMMA5MajorE0ELSP_0ELNSO_7ScaleInE0ELSQ_0EEEEEENS4_6LayoutINS5_IJSC_SC_SC_EEENS5_IJNSA_ILi0EEESV_SV_EEEEENS5_IJNS4_10UnderscoreESY_SY_EEEEENS4_13SM90_TMA_LOADENS4_14ComposedLayoutINS4_7SwizzleILi2ELi4ELi3EEENS4_18smem_ptr_flag_bitsILi16EEENST_INS5_IJNSA_ILi8EEESH_EEENS5_IJSH_SC_EEEEEEEvNS4_8identityENS4_23SM90_TMA_LOAD_MULTICASTES1B_vS1C_EENS_8epilogue10collective18CollectiveEpilogueINS1F_23Sm100TmaWarpSpecializedILi2ELi1ELi56ELb1ELb0EEEJSI_NS5_IJNST_ISF_SC_EENST_ISG_SC_EEEEESJ_SK_SJ_SK_NS1F_6fusion15FusionCallbacksIS1J_NS1N_17LinearCombinationISJ_fSJ_fLNS_15FloatRoundStyleE2EEESI_S1M_JEEENS4_5SM1004TMEM4LOAD26SM100_TMEM_LOAD_16dp256b2xES11_NS12_INS13_ILi1ELi4ELi3EEES16_NST_INS5_IJS17_NSA_ILi16EEEEEENS5_IJS1Y_SC_EEEEEEENS4_17SM75_U32x4_LDSM_NENS4_14SM90_TMA_STOREES22_NS4_17SM90_U32x4_STSM_NENS4_39AutoVectorizingCopyWithAssumedAlignmentILi128EEEEEEvvEEEEvNT_6ParamsE) ;  /* 0xffffff6802bc7950 */ /* 0x000fea0003c3ffff */
        .weak           $__internal_1_$__cuda_sm10x_tcgen05_guardrail_trap_phase_invalid_during_alloc
        .type           $__internal_1_$__cuda_sm10x_tcgen05_guardrail_trap_phase_invalid_during_alloc,@function
        .size           $__internal_1_$__cuda_sm10x_tcgen05_guardrail_trap_phase_invalid_during_alloc,($__internal_2_$__cuda_sm10x_tcgen05_guardrail_trap_unallocated_columns_being_dealloced - $__internal_1_$__cuda_sm10x_tcgen05_guardrail_trap_phase_invalid_during_alloc)
$__internal_1_$__cuda_sm10x_tcgen05_guardrail_trap_phase_invalid_during_alloc:
[----:B------:R-:W-:Y:S05]  /*9510*/  BPT.TRAP 0x1 ;  /* 0x000000040000795c */ /* 0x000fea0000300000 */
[----:B------:R-:W-:-:S04]  /*9520*/  MOV R5, 0x0 ;  /* 0x0000000000057802 */ /* 0x000fc80000000f00 */
[----:B------:R-:W-:Y:S05]  /*9530*/  RET.REL.NODEC R4 `(_ZN7cutlass13device_kernelINS_4gemm6kernel13GemmUniversalIN4cute5tupleIJiiiiEEENS1_10collective13CollectiveMmaINS1_35MainloopSm100TmaUmmaWarpSpecializedILi18ELi2ELi4ENS5_IJNS4_1CILi2EEENSA_ILi1EEESC_EEEEENS5_IJNSA_ILi64EEENSA_ILi112EEENSA_ILi32EEEEEENS_10bfloat16_tENS5_IJlSC_lEEESJ_SK_NS4_8TiledMMAINS4_8MMA_AtomIJNS4_20SM100_MMA_F16BF16_SSISJ_SJ_fLi64ELi112ELNS4_4UMMA5MajorE0ELSP_0ELNSO_7ScaleInE0ELSQ_0EEEEEENS4_6LayoutINS5_IJSC_SC_SC_EEENS5_IJNSA_ILi0EEESV_SV_EEEEENS5_IJNS4_10UnderscoreESY_SY_EEEEENS4_13SM90_TMA_LOADENS4_14ComposedLayoutINS4_7SwizzleILi2ELi4ELi3EEENS4_18smem_ptr_flag_bitsILi16EEENST_INS5_IJNSA_ILi8EEESH_EEENS5_IJSH_SC_EEEEEEEvNS4_8identityENS4_23SM90_TMA_LOAD_MULTICASTES1B_vS1C_EENS_8epilogue10collective18CollectiveEpilogueINS1F_23Sm100TmaWarpSpecializedILi2ELi1ELi56ELb1ELb0EEEJSI_NS5_IJNST_ISF_SC_EENST_ISG_SC_EEEEESJ_SK_SJ_SK_NS1F_6fusion15FusionCallbacksIS1J_NS1N_17LinearCombinationISJ_fSJ_fLNS_15FloatRoundStyleE2EEESI_S1M_JEEENS4_5SM1004TMEM4LOAD26SM100_TMEM_LOAD_16dp256b2xES11_NS12_INS13_ILi1ELi4ELi3EEES16_NST_INS5_IJS17_NSA_ILi16EEEEEENS5_IJS1Y_SC_EEEEEEENS4_17SM75_U32x4_LDSM_NENS4_14SM90_TMA_STOREES22_NS4_17SM90_U32x4_STSM_NENS4_39AutoVectorizingCopyWithAssumedAlignmentILi128EEEEEEvvEEEEvNT_6ParamsE) ;  /* 0xffffff6804b07950 */ /* 0x000fea0003c3ffff */
        .weak           $__internal_2_$__cuda_sm10x_tcgen05_guardrail_trap_unallocated_columns_being_dealloced
        .type           $__internal_2_$__cuda_sm10x_tcgen05_guardrail_trap_unallocated_columns_being_dealloced,@function
        .size           $__internal_2_$__cuda_sm10x_tcgen05_guardrail_trap_unallocated_columns_being_dealloced,(.L_x_193 - $__internal_2_$__cuda_sm10x_tcgen05_guardrail_trap_unallocated_columns_being_dealloced)
$__internal_2_$__cuda_sm10x_tcgen05_guardrail_trap_unallocated_columns_being_dealloced:
[----:B------:R-:W-:Y:S05]  /*9540*/  BPT.TRAP 0x1 ;  /* 0x000000040000795c */ /* 0x000fea0000300000 */
[----:B------:R-:W-:-:S04]  /*9550*/  HFMA2 R3, -RZ, RZ, 0, 0 ;  /* 0x00000000ff037431 */ /* 0x000fc800000001ff */
[----:B------:R-:W-:Y:S05]  /*9560*/  RET.REL.NODEC R2 `(_ZN7cutlass13device_kernelINS_4gemm6kernel13GemmUniversalIN4cute5tupleIJiiiiEEENS1_10collective13CollectiveMmaINS1_35MainloopSm100TmaUmmaWarpSpecializedILi18ELi2ELi4ENS5_IJNS4_1CILi2EEENSA_ILi1EEESC_EEEEENS5_IJNSA_ILi64EEENSA_ILi112EEENSA_ILi32EEEEEENS_10bfloat16_tENS5_IJlSC_lEEESJ_SK_NS4_8TiledMMAINS4_8MMA_AtomIJNS4_20SM100_MMA_F16BF16_SSISJ_SJ_fLi64ELi112ELNS4_4UMMA5MajorE0ELSP_0ELNSO_7ScaleInE0ELSQ_0EEEEEENS4_6LayoutINS5_IJSC_SC_SC_EEENS5_IJNSA_ILi0EEESV_SV_EEEEENS5_IJNS4_10UnderscoreESY_SY_EEEEENS4_13SM90_TMA_LOADENS4_14ComposedLayoutINS4_7SwizzleILi2ELi4ELi3EEENS4_18smem_ptr_flag_bitsILi16EEENST_INS5_IJNSA_ILi8EEESH_EEENS5_IJSH_SC_EEEEEEEvNS4_8identityENS4_23SM90_TMA_LOAD_MULTICASTES1B_vS1C_EENS_8epilogue10collective18CollectiveEpilogueINS1F_23Sm100TmaWarpSpecializedILi2ELi1ELi56ELb1ELb0EEEJSI_NS5_IJNST_ISF_SC_EENST_ISG_SC_EEEEESJ_SK_SJ_SK_NS1F_6fusion15FusionCallbacksIS1J_NS1N_17LinearCombinationISJ_fSJ_fLNS_15FloatRoundStyleE2EEESI_S1M_JEEENS4_5SM1004TMEM4LOAD26SM100_TMEM_LOAD_16dp256b2xES11_NS12_INS13_ILi1ELi4ELi3EEES16_NST_INS5_IJS17_NSA_ILi16EEEEEENS5_IJS1Y_SC_EEEEEEENS4_17SM75_U32x4_LDSM_NENS4_14SM90_TMA_STOREES22_NS4_17SM90_U32x4_STSM_NENS4_39AutoVectorizingCopyWithAssumedAlignmentILi128EEEEEEvvEEEEvNT_6ParamsE) ;  /* 0xffffff6802a47950 */ /* 0x000fea0003c3ffff */
.L_x_192:
[----:B------:R-:W-:-:S00]  /*9570*/  BRA `(.L_x_192) ;  /* 0xfffffffc00fc7947 */ /* 0x000fc0000383ffff */
[----:B------:R-:W-:-:S00]  /*9580*/  NOP ;  /* 0x0000000000007918 */ /* 0x000fc00000000000 */
[----:B------:R-:W-:-:S00]  /*9590*/  NOP ;  /* 0x0000000000007918 */ /* 0x000fc00000000000 */
[----:B------:R-:W-:-:S00]  /*95a0*/  NOP ;  /* 0x0000000000007918 */ /* 0x000fc00000000000 */
[----:B------:R-:W-:-:S00]  /*95b0*/  NOP ;  /* 0x0000000000007918 */ /* 0x000fc00000000000 */
[----:B------:R-:W-:-:S00]  /*95c0*/  NOP ;  /* 0x0000000000007918 */ /* 0x000fc00000000000 */
[----:B------:R-:W-:-:S00]  /*95d0*/  NOP ;  /* 0x0000000000007918 */ /* 0x000fc00000000000 */
[----:B------:R-:W-:-:S00]  /*95e0*/  NOP ;  /* 0x0000000000007918 */ /* 0x000fc00000000000 */
[----:B------:R-:W-:-:S00]  /*95f0*/  NOP ;  /* 0x0000000000007918 */ /* 0x000fc00000000000 */
.L_x_193:


//--------------------- .nv.global.init           --------------------------
	.section	.nv.global.init,"aw",@progbits
.nv.global.init:
	.type		$str$27,@object
	.size		$str$27,($str$28 - $str$27)
$str$27:
        /*0000*/ 	.byte	0x28, 0x61, 0x64, 0x64, 0x72, 0x65, 0x73, 0x73, 0x20, 0x26, 0x20, 0x6d, 0x61, 0x73, 0x6b, 0x29
        /*0010*/ 	.byte	0x20, 0x3d, 0x3d, 0x20, 0x30, 0x00
	.type		$str$28,@object
	.size		$str$28,($str$26 - $str$28)
$str$28:
        /*0016*/ 	.byte	0x2f, 0x74, 0x6d, 0x70, 0x2f, 0x63, 0x75, 0x74, 0x6c, 0x61, 0x73, 0x73, 0x5f, 0x73, 0x77, 0x65
        /*0026*/ 	.byte	0x65, 0x70, 0x5f, 0x73, 0x72, 0x63, 0x2f, 0x69, 0x6e, 0x63, 0x6c, 0x75, 0x64, 0x65, 0x2f, 0x63
        /*0036*/ 	.byte	0x75, 0x74, 0x65, 0x2f, 0x70, 0x6f, 0x69, 0x6e, 0x74, 0x65, 0x72, 0x5f, 0x66, 0x6c, 0x61, 0x67
        /*0046*/ 	.byte	0x67, 0x65, 0x64, 0x2e, 0x68, 0x70, 0x70, 0x00
	.type		$str$26,@object
	.size		$str$26,($str$25 - $str$26)
$str$26:
        /*004e*/ 	.byte	0x2f, 0x74, 0x6d, 0x70, 0x2f, 0x63, 0x75, 0x74, 0x6c, 0x61, 0x73, 0x73, 0x5f, 0x73, 0x77, 0x65
        /*005e*/ 	.byte	0x65, 0x70, 0x5f, 0x73, 0x72, 0x63, 0x2f, 0x69, 0x6e, 0x63, 0x6c, 0x75, 0x64, 0x65, 0x2f, 0x63
        /*006e*/ 	.byte	0x75, 0x74, 0x65, 0x2f, 0x61, 0x74, 0x6f, 0x6d, 0x2f, 0x63, 0x6f, 0x70, 0x79, 0x5f, 0x74, 0x72
        /*007e*/ 	.byte	0x61, 0x69, 0x74, 0x73, 0x5f, 0x73, 0x6d, 0x31, 0x30, 0x30, 0x2e, 0x68, 0x70, 0x70, 0x00
	.type		$str$25,@object
	.size		$str$25,(__unnamed_1 - $str$25)
$str$25:
        /*008d*/ 	.byte	0x28, 0x28, 0x75, 0x69, 0x6e, 0x74, 0x33, 0x32, 0x5f, 0x74, 0x28, 0x74, 0x68, 0x72, 0x65, 0x61
        /*009d*/ 	.byte	0x64, 0x49, 0x64, 0x78, 0x2e, 0x78, 0x29, 0x20, 0x2f, 0x20, 0x33, 0x32, 0x29, 0x20, 0x25, 0x20
        /*00ad*/ 	.byte	0x34, 0x29, 0x20, 0x3d, 0x3d, 0x20, 0x28, 0x28, 0x28, 0x74, 0x6d, 0x65, 0x6d, 0x5f, 0x61, 0x64
        /*00bd*/ 	.byte	0x64, 0x72, 0x20, 0x3e, 0x3e, 0x20, 0x31, 0x36, 0x29, 0x20, 0x2f, 0x20, 0x33, 0x32, 0x29, 0x20
        /*00cd*/ 	.byte	0x25, 0x20, 0x34, 0x29, 0x00
	.type		__unnamed_1,@object
	.size		__unnamed_1,(__unnamed_2 - __unnamed_1)
__unnamed_1:
        /*00d2*/ 	.byte	0x61, 0x75, 0x74, 0x6f, 0x20, 0x63, 0x75, 0x74, 0x65, 0x3a, 0x3a, 0x61, 0x73, 0x5f, 0x70, 0x6f
        /* <DEDUP_REMOVED lines=24> */
        /*0262*/ 	.byte	0x43, 0x3c, 0x37, 0x31, 0x36, 0x38, 0x3e, 0x3e, 0x3e, 0x3e, 0x5d, 0x00
	.type		__unnamed_2,@object
	.size		__unnamed_2,(.L_2 - __unnamed_2)
__unnamed_2:
        /* <DEDUP_REMOVED lines=42> */
        /*050e*/ 	.byte	0x3e, 0x5d, 0x00
.L_2:


//--------------------- .nv.shared._ZN7cutlass13device_kernelINS_4gemm6kernel13GemmUniversalIN4cute5tupleIJiiiiEEENS1_10collective13CollectiveMmaINS1_35MainloopSm100TmaUmmaWarpSpecializedILi18ELi2ELi4ENS5_IJNS4_1CILi2EEENSA_ILi1EEESC_EEEEENS5_IJNSA_ILi64EEENSA_ILi112EEENSA_ILi32EEEEEENS_10bfloat16_tENS5_IJlSC_lEEESJ_SK_NS4_8TiledMMAINS4_8MMA_AtomIJNS4_20SM100_MMA_F16BF16_SSISJ_SJ_fLi64ELi112ELNS4_4UMMA5MajorE0ELSP_0ELNSO_7ScaleInE0ELSQ_0EEEEEENS4_6LayoutINS5_IJSC_SC_SC_EEENS5_IJNSA_ILi0EEESV_SV_EEEEENS5_IJNS4_10UnderscoreESY_SY_EEEEENS4_13SM90_TMA_LOADENS4_14ComposedLayoutINS4_7SwizzleILi2ELi4ELi3EEENS4_18smem_ptr_flag_bitsILi16EEENST_INS5_IJNSA_ILi8EEESH_EEENS5_IJSH_SC_EEEEEEEvNS4_8identityENS4_23SM90_TMA_LOAD_MULTICASTES1B_vS1C_EENS_8epilogue10collective18CollectiveEpilogueINS1F_23Sm100TmaWarpSpecializedILi2ELi1ELi56ELb1ELb0EEEJSI_NS5_IJNST_ISF_SC_EENST_ISG_SC_EEEEESJ_SK_SJ_SK_NS1F_6fusion15FusionCallbacksIS1J_NS1N_17LinearCombinationISJ_fSJ_fLNS_15FloatRoundStyleE2EEESI_S1M_JEEENS4_5SM1004TMEM4LOAD26SM100_TMEM_LOAD_16dp256b2xES11_NS12_INS13_ILi1ELi4ELi3EEES16_NST_INS5_IJS17_NSA_ILi16EEEEEENS5_IJS1Y_SC_EEEEEEENS4_17SM75_U32x4_LDSM_NENS4_14SM90_TMA_STOREES22_NS4_17SM90_U32x4_STSM_NENS4_39AutoVectorizingCopyWithAssumedAlignmentILi128EEEEEEvvEEEEvNT_6ParamsE --------------------------
	.section	.nv.shared._ZN7cutlass13device_kernelINS_4gemm6kernel13GemmUniversalIN4cute5tupleIJiiiiEEENS1_10collective13CollectiveMmaINS1_35MainloopSm100TmaUmmaWarpSpecializedILi18ELi2ELi4ENS5_IJNS4_1CILi2EEENSA_ILi1EEESC_EEEEENS5_IJNSA_ILi64EEENSA_ILi112EEENSA_ILi32EEEEEENS_10bfloat16_tENS5_IJlSC_lEEESJ_SK_NS4_8TiledMMAINS4_8MMA_AtomIJNS4_20SM100_MMA_F16BF16_SSISJ_SJ_fLi64ELi112ELNS4_4UMMA5MajorE0ELSP_0ELNSO_7ScaleInE0ELSQ_0EEEEEENS4_6LayoutINS5_IJSC_SC_SC_EEENS5_IJNSA_ILi0EEESV_SV_EEEEENS5_IJNS4_10UnderscoreESY_SY_EEEEENS4_13SM90_TMA_LOADENS4_14ComposedLayoutINS4_7SwizzleILi2ELi4ELi3EEENS4_18smem_ptr_flag_bitsILi16EEENST_INS5_IJNSA_ILi8EEESH_EEENS5_IJSH_SC_EEEEEEEvNS4_8identityENS4_23SM90_TMA_LOAD_MULTICASTES1B_vS1C_EENS_8epilogue10collective18CollectiveEpilogueINS1F_23Sm100TmaWarpSpecializedILi2ELi1ELi56ELb1ELb0EEEJSI_NS5_IJNST_ISF_SC_EENST_ISG_SC_EEEEESJ_SK_SJ_SK_NS1F_6fusion15FusionCallbacksIS1J_NS1N_17LinearCombinationISJ_fSJ_fLNS_15FloatRoundStyleE2EEESI_S1M_JEEENS4_5SM1004TMEM4LOAD26SM100_TMEM_LOAD_16dp256b2xES11_NS12_INS13_ILi1ELi4ELi3EEES16_NST_INS5_IJS17_NSA_ILi16EEEEEENS5_IJS1Y_SC_EEEEEEENS4_17SM75_U32x4_LDSM_NENS4_14SM90_TMA_STOREES22_NS4_17SM90_U32x4_STSM_NENS4_39AutoVectorizingCopyWithAssumedAlignmentILi128EEEEEEvvEEEEvNT_6ParamsE,"aw",@nobits
	.sectionflags	@""
	.align	16
	.zero		1024


//--------------------- .nv.shared.reserved.0     --------------------------
	.section	.nv.shared.reserved.0,"aw",@nobits
	.weak		__nv_reservedSMEM_offset_0_alias
	.size		__nv_reservedSMEM_offset_0_alias, 0, 64
	.other		__nv_reservedSMEM_offset_0_alias,@"STO_CUDA_RESERVED_SHARED STV_DEFAULT"
__nv_reservedSMEM_offset_0_alias:
	.zero		0
.nv.shared.reserved.0:
	.zero		64
	.weak		__nv_reservedSMEM_tcgen05_partition
	.type		__nv_reservedSMEM_tcgen05_partition,@object
	.size		__nv_reservedSMEM_tcgen05_partition,(.L_0 - __nv_reservedSMEM_tcgen05_partition)
__nv_reservedSMEM_tcgen05_partition:
	.zero		32
.L_0:


//--------------------- .nv.global                --------------------------
	.section	.nv.global,"aw",@nobits
.nv.global:
	.type		_ZN40_INTERNAL_620cb589_4_k_cu_b7b156b7_175654cute1_E,@object
	.size		_ZN40_INTERNAL_620cb589_4_k_cu_b7b156b7_175654cute1_E,(_ZN40_INTERNAL_620cb589_4_k_cu_b7b156b7_175654cuda3std3__45__cpo6cbeginE - _ZN40_INTERNAL_620cb589_4_k_cu_b7b156b7_175654cute1_E)
_ZN40_INTERNAL_620cb589_4_k_cu_b7b156b7_175654cute1_E:
	.zero		1
	.type		_ZN40_INTERNAL_620cb589_4_k_cu_b7b156b7_175654cuda3std3__45__cpo6cbeginE,@object
	.size		_ZN40_INTERNAL_620cb589_4_k_cu_b7b156b7_175654cuda3std3__45__cpo6cbeginE,(_ZN40_INTERNAL_620cb589_4_k_cu_b7b156b7_175654cuda3std3__48in_placeE - _ZN40_INTERNAL_620cb589_4_k_cu_b7b156b7_175654cuda3std3__45__cpo6cbeginE)
_ZN40_INTERNAL_620cb589_4_k_cu_b7b156b7_175654cuda3std3__45__cpo6cbeginE:
	.zero		1
	.type		_ZN40_INTERNAL_620cb589_4_k_cu_b7b156b7_175654cuda3std3__48in_placeE,@object
	.size		_ZN40_INTERNAL_620cb589_4_k_cu_b7b156b7_175654cuda3std3__48in_placeE,(_ZN40_INTERNAL_620cb589_4_k_cu_b7b156b7_175654cuda3std6ranges3__45__cpo9iter_moveE - _ZN40_INTERNAL_620cb589_4_k_cu_b7b156b7_175654cuda3std3__48in_placeE)
_ZN40_INTERNAL_620cb589_4_k_cu_b7b156b7_175654cuda3std3__48in_placeE:
	.zero		1
	.type		_ZN40_INTERNAL_620cb589_4_k_cu_b7b156b7_175654cuda3std6ranges3__45__cpo9iter_moveE,@object
	.size		_ZN40_INTERNAL_620cb589_4_k_cu_b7b156b7_175654cuda3std6ranges3__45__cpo9iter_moveE,(_ZN40_INTERNAL_620cb589_4_k_cu_b7b156b7_175654cuda3std3__45__cpo5beginE - _ZN40_INTERNAL_620cb589_4_k_cu_b7b156b7_175654cuda3std6ranges3__45__cpo9iter_moveE)
_ZN40_INTERNAL_620cb589_4_k_cu_b7b156b7_175654cuda3std6ranges3__45__cpo9iter_moveE:
	.zero		1
	.type		_ZN40_INTERNAL_620cb589_4_k_cu_b7b156b7_175654cuda3std3__45__cpo5beginE,@object
	.size		_ZN40_INTERNAL_620cb589_4_k_cu_b7b156b7_175654cuda3std3__45__cpo5beginE,(_ZN40_INTERNAL_620cb589_4_k_cu_b7b156b7_175654cuda3std3__442_GLOBAL__N__620cb589_4_k_cu_b7b156b7_175656ignoreE - _ZN40_INTERNAL_620cb589_4_k_cu_b7b156b7_175654cuda3std3__45__cpo5beginE)
_ZN40_INTERNAL_620cb589_4_k_cu_b7b156b7_175654cuda3std3__45__cpo5beginE:
	.zero		1
	.type		_ZN40_INTERNAL_620cb589_4_k_cu_b7b156b7_175654cuda3std3__442_GLOBAL__N__620cb589_4_k_cu_b7b156b7_175656ignoreE,@object
	.size		_ZN40_INTERNAL_620cb589_4_k_cu_b7b156b7_175654cuda3std3__442_GLOBAL__N__620cb589_4_k_cu_b7b156b7_175656ignoreE,(_ZN40_INTERNAL_620cb589_4_k_cu_b7b156b7_175654cute7productE - _ZN40_INTERNAL_620cb589_4_k_cu_b7b156b7_175654cuda3std3__442_GLOBAL__N__620cb589_4_k_cu_b7b156b7_175656ignoreE)
_ZN40_INTERNAL_620cb589_4_k_cu_b7b156b7_175654cuda3std3__442_GLOBAL__N__620cb589_4_k_cu_b7b156b7_175656ignoreE:
	.zero		1
	.type		_ZN40_INTERNAL_620cb589_4_k_cu_b7b156b7_175654cute7productE,@object
	.size		_ZN40_INTERNAL_620cb589_4_k_cu_b7b156b7_175654cute7productE,(_ZN40_INTERNAL_620cb589_4_k_cu_b7b156b7_175654cuda3std3__45__cpo3endE - _ZN40_INTERNAL_620cb589_4_k_cu_b7b156b7_175654cute7productE)
_ZN40_INTERNAL_620cb589_4_k_cu_b7b156b7_175654cute7productE:
	.zero		1
	.type		_ZN40_INTERNAL_620cb589_4_k_cu_b7b156b7_175654cuda3std3__45__cpo3endE,@object
	.size		_ZN40_INTERNAL_620cb589_4_k_cu_b7b156b7_175654cuda3std3__45__cpo3endE,(_ZN40_INTERNAL_620cb589_4_k_cu_b7b156b7_175654cuda3std3__419piecewise_constructE - _ZN40_INTERNAL_620cb589_4_k_cu_b7b156b7_175654cuda3std3__45__cpo3endE)
_ZN40_INTERNAL_620cb589_4_k_cu_b7b156b7_175654cuda3std3__45__cpo3endE:
	.zero		1
	.type		_ZN40_INTERNAL_620cb589_4_k_cu_b7b156b7_175654cuda3std3__419piecewise_constructE,@object
	.size		_ZN40_INTERNAL_620cb589_4_k_cu_b7b156b7_175654cuda3std3__419piecewise_constructE,(_ZN40_INTERNAL_620cb589_4_k_cu_b7b156b7_175654cuda3std3__45__cpo4cendE - _ZN40_INTERNAL_620cb589_4_k_cu_b7b156b7_175654cuda3std3__419piecewise_constructE)
_ZN40_INTERNAL_620cb589_4_k_cu_b7b156b7_175654cuda3std3__419piecewise_constructE:
	.zero		1
	.type		_ZN40_INTERNAL_620cb589_4_k_cu_b7b156b7_175654cuda3std3__45__cpo4cendE,@object
	.size		_ZN40_INTERNAL_620cb589_4_k_cu_b7b156b7_175654cuda3std3__45__cpo4cendE,(_ZN40_INTERNAL_620cb589_4_k_cu_b7b156b7_175654cuda3std6ranges3__45__cpo4swapE - _ZN40_INTERNAL_620cb589_4_k_cu_b7b156b7_175654cuda3std3__45__cpo4cendE)
_ZN40_INTERNAL_620cb589_4_k_cu_b7b156b7_175654cuda3std3__45__cpo4cendE:
	.zero		1
	.type		_ZN40_INTERNAL_620cb589_4_k_cu_b7b156b7_175654cuda3std6ranges3__45__cpo4swapE,@object
	.size		_ZN40_INTERNAL_620cb589_4_k_cu_b7b156b7_175654cuda3std6ranges3__45__cpo4swapE,(.L_10 - _ZN40_INTERNAL_620cb589_4_k_cu_b7b156b7_175654cuda3std6ranges3__45__cpo4swapE)
_ZN40_INTERNAL_620cb589_4_k_cu_b7b156b7_175654cuda3std6ranges3__45__cpo4swapE:
	.zero		1
.L_10:


//--------------------- .nv.constant0._ZN7cutlass13device_kernelINS_4gemm6kernel13GemmUniversalIN4cute5tupleIJiiiiEEENS1_10collective13CollectiveMmaINS1_35MainloopSm100TmaUmmaWarpSpecializedILi18ELi2ELi4ENS5_IJNS4_1CILi2EEENSA_ILi1EEESC_EEEEENS5_IJNSA_ILi64EEENSA_ILi112EEENSA_ILi32EEEEEENS_10bfloat16_tENS5_IJlSC_lEEESJ_SK_NS4_8TiledMMAINS4_8MMA_AtomIJNS4_20SM100_MMA_F16BF16_SSISJ_SJ_fLi64ELi112ELNS4_4UMMA5MajorE0ELSP_0ELNSO_7ScaleInE0ELSQ_0EEEEEENS4_6LayoutINS5_IJSC_SC_SC_EEENS5_IJNSA_ILi0EEESV_SV_EEEEENS5_IJNS4_10UnderscoreESY_SY_EEEEENS4_13SM90_TMA_LOADENS4_14ComposedLayoutINS4_7SwizzleILi2ELi4ELi3EEENS4_18smem_ptr_flag_bitsILi16EEENST_INS5_IJNSA_ILi8EEESH_EEENS5_IJSH_SC_EEEEEEEvNS4_8identityENS4_23SM90_TMA_LOAD_MULTICASTES1B_vS1C_EENS_8epilogue10collective18CollectiveEpilogueINS1F_23Sm100TmaWarpSpecializedILi2ELi1ELi56ELb1ELb0EEEJSI_NS5_IJNST_ISF_SC_EENST_ISG_SC_EEEEESJ_SK_SJ_SK_NS1F_6fusion15FusionCallbacksIS1J_NS1N_17LinearCombinationISJ_fSJ_fLNS_15FloatRoundStyleE2EEESI_S1M_JEEENS4_5SM1004TMEM4LOAD26SM100_TMEM_LOAD_16dp256b2xES11_NS12_INS13_ILi1ELi4ELi3EEES16_NST_INS5_IJS17_NSA_ILi16EEEEEENS5_IJS1Y_SC_EEEEEEENS4_17SM75_U32x4_LDSM_NENS4_14SM90_TMA_STOREES22_NS4_17SM90_U32x4_STSM_NENS4_39AutoVectorizingCopyWithAssumedAlignmentILi128EEEEEEvvEEEEvNT_6ParamsE --------------------------
	.section	.nv.constant0._ZN7cutlass13device_kernelINS_4gemm6kernel13GemmUniversalIN4cute5tupleIJiiiiEEENS1_10collective13CollectiveMmaINS1_35MainloopSm100TmaUmmaWarpSpecializedILi18ELi2ELi4ENS5_IJNS4_1CILi2EEENSA_ILi1EEESC_EEEEENS5_IJNSA_ILi64EEENSA_ILi112EEENSA_ILi32EEEEEENS_10bfloat16_tENS5_IJlSC_lEEESJ_SK_NS4_8TiledMMAINS4_8MMA_AtomIJNS4_20SM100_MMA_F16BF16_SSISJ_SJ_fLi64ELi112ELNS4_4UMMA5MajorE0ELSP_0ELNSO_7ScaleInE0ELSQ_0EEEEEENS4_6LayoutINS5_IJSC_SC_SC_EEENS5_IJNSA_ILi0EEESV_SV_EEEEENS5_IJNS4_10UnderscoreESY_SY_EEEEENS4_13SM90_TMA_LOADENS4_14ComposedLayoutINS4_7SwizzleILi2ELi4ELi3EEENS4_18smem_ptr_flag_bitsILi16EEENST_INS5_IJNSA_ILi8EEESH_EEENS5_IJSH_SC_EEEEEEEvNS4_8identityENS4_23SM90_TMA_LOAD_MULTICASTES1B_vS1C_EENS_8epilogue10collective18CollectiveEpilogueINS1F_23Sm100TmaWarpSpecializedILi2ELi1ELi56ELb1ELb0EEEJSI_NS5_IJNST_ISF_SC_EENST_ISG_SC_EEEEESJ_SK_SJ_SK_NS1F_6fusion15FusionCallbacksIS1J_NS1N_17LinearCombinationISJ_fSJ_fLNS_15FloatRoundStyleE2EEESI_S1M_JEEENS4_5SM1004TMEM4LOAD26SM100_TMEM_LOAD_16dp256b2xES11_NS12_INS13_ILi1ELi4ELi3EEES16_NST_INS5_IJS17_NSA_ILi16EEEEEENS5_IJS1Y_SC_EEEEEEENS4_17SM75_U32x4_LDSM_NENS4_14SM90_TMA_STOREES22_NS4_17SM90_U32x4_STSM_NENS4_39AutoVectorizingCopyWithAssumedAlignmentILi128EEEEEEvvEEEEvNT_6ParamsE,"a",@progbits
	.sectionflags	@""
	.align	4
.nv.constant0._ZN7cutlass13device_kernelINS_4gemm6kernel13GemmUniversalIN4cute5tupleIJiiiiEEENS1_10collective13CollectiveMmaINS1_35MainloopSm100TmaUmmaWarpSpecializedILi18ELi2ELi4ENS5_IJNS4_1CILi2EEENSA_ILi1EEESC_EEEEENS5_IJNSA_ILi64EEENSA_ILi112EEENSA_ILi32EEEEEENS_10bfloat16_tENS5_IJlSC_lEEESJ_SK_NS4_8TiledMMAINS4_8MMA_AtomIJNS4_20SM100_MMA_F16BF16_SSISJ_SJ_fLi64ELi112ELNS4_4UMMA5MajorE0ELSP_0ELNSO_7ScaleInE0ELSQ_0EEEEEENS4_6LayoutINS5_IJSC_SC_SC_EEENS5_IJNSA_ILi0EEESV_SV_EEEEENS5_IJNS4_10UnderscoreESY_SY_EEEEENS4_13SM90_TMA_LOADENS4_14ComposedLayoutINS4_7SwizzleILi2ELi4ELi3EEENS4_18smem_ptr_flag_bitsILi16EEENST_INS5_IJNSA_ILi8EEESH_EEENS5_IJSH_SC_EEEEEEEvNS4_8identityENS4_23SM90_TMA_LOAD_MULTICASTES1B_vS1C_EENS_8epilogue10collective18CollectiveEpilogueINS1F_23Sm100TmaWarpSpecializedILi2ELi1ELi56ELb1ELb0EEEJSI_NS5_IJNST_ISF_SC_EENST_ISG_SC_EEEEESJ_SK_SJ_SK_NS1F_6fusion15FusionCallbacksIS1J_NS1N_17LinearCombinationISJ_fSJ_fLNS_15FloatRoundStyleE2EEESI_S1M_JEEENS4_5SM1004TMEM4LOAD26SM100_TMEM_LOAD_16dp256b2xES11_NS12_INS13_ILi1ELi4ELi3EEES16_NST_INS5_IJS17_NSA_ILi16EEEEEENS5_IJS1Y_SC_EEEEEEENS4_17SM75_U32x4_LDSM_NENS4_14SM90_TMA_STOREES22_NS4_17SM90_U32x4_STSM_NENS4_39AutoVectorizingCopyWithAssumedAlignmentILi128EEEEEEvvEEEEvNT_6ParamsE:
	.zero		2944


//--------------------- SYMBOLS --------------------------

	.type		.nv.reservedSmem.offset0,@object
	.size		.nv.reservedSmem.offset0,0x4
	.type		.nv.reservedSmem.cap,@object
	.size		.nv.reservedSmem.cap,0x4
	.type		__assertfail,@function
